	.headerflags	@"EF_CUDA_TEXMODE_UNIFIED EF_CUDA_64BIT_ADDRESS EF_CUDA_ACCELERATORS EF_CUDA_SM90 EF_CUDA_VIRTUAL_SM(EF_CUDA_SM90)"
	.elftype	@"ET_EXEC"


//--------------------- .nv.info                  --------------------------
	.section	.nv.info,"",@"SHT_CUDA_INFO"
	.align	4


	//----- nvinfo : EIATTR_REGCOUNT
	.align		4
        /*0000*/ 	.byte	0x04, 0x2f
        /*0002*/ 	.short	(.L_1 - .L_0)
	.align		4
.L_0:
        /*0004*/ 	.word	index@(triton_poi_fused_max_pool2d_with_indices_40)
        /*0008*/ 	.word	0x00000035


	//----- nvinfo : EIATTR_MIN_STACK_SIZE
	.align		4
.L_1:
        /*000c*/ 	.byte	0x04, 0x12
        /*000e*/ 	.short	(.L_3 - .L_2)
	.align		4
.L_2:
        /*0010*/ 	.word	index@(triton_poi_fused_max_pool2d_with_indices_40)
        /*0014*/ 	.word	0x00000000


	//----- nvinfo : EIATTR_FRAME_SIZE
	.align		4
.L_3:
        /*0018*/ 	.byte	0x04, 0x11
        /*001a*/ 	.short	(.L_5 - .L_4)
	.align		4
.L_4:
        /*001c*/ 	.word	index@(triton_poi_fused_max_pool2d_with_indices_40)
        /*0020*/ 	.word	0x00000000


	//----- nvinfo : EIATTR_MIN_STACK_SIZE
	.align		4
.L_5:
        /*0024*/ 	.byte	0x04, 0x12
        /*0026*/ 	.short	(.L_7 - .L_6)
	.align		4
.L_6:
        /*0028*/ 	.word	index@(triton_poi_fused_max_pool2d_with_indices_40)
        /*002c*/ 	.word	0x00000000
.L_7:


//--------------------- .nv.info.triton_poi_fused_max_pool2d_with_indices_40 --------------------------
	.section	.nv.info.triton_poi_fused_max_pool2d_with_indices_40,"",@"SHT_CUDA_INFO"
	.sectionflags	@""
	.align	4


	//----- nvinfo : EIATTR_CUDA_API_VERSION
	.align		4
        /*0000*/ 	.byte	0x04, 0x37
        /*0002*/ 	.short	(.L_9 - .L_8)
.L_8:
        /*0004*/ 	.word	0x0000007c


	//----- nvinfo : EIATTR_KPARAM_INFO
	.align		4
.L_9:
        /*0008*/ 	.byte	0x04, 0x17
        /*000a*/ 	.short	(.L_11 - .L_10)
.L_10:
        /*000c*/ 	.word	0x00000000
        /*0010*/ 	.short	0x0003
        /*0012*/ 	.short	0x0018
        /*0014*/ 	.byte	0x00, 0xf0, 0x11, 0x00


	//----- nvinfo : EIATTR_KPARAM_INFO
	.align		4
.L_11:
        /*0018*/ 	.byte	0x04, 0x17
        /*001a*/ 	.short	(.L_13 - .L_12)
.L_12:
        /*001c*/ 	.word	0x00000000
        /*0020*/ 	.short	0x0002
        /*0022*/ 	.short	0x0010
        /*0024*/ 	.byte	0x00, 0xf4, 0x21, 0x00


	//----- nvinfo : EIATTR_KPARAM_INFO
	.align		4
.L_13:
        /*0028*/ 	.byte	0x04, 0x17
        /*002a*/ 	.short	(.L_15 - .L_14)
.L_14:
        /*002c*/ 	.word	0x00000000
        /*0030*/ 	.short	0x0001
        /*0032*/ 	.short	0x0008
        /*0034*/ 	.byte	0x00, 0xf4, 0x21, 0x00


	//----- nvinfo : EIATTR_KPARAM_INFO
	.align		4
.L_15:
        /*0038*/ 	.byte	0x04, 0x17
        /*003a*/ 	.short	(.L_17 - .L_16)
.L_16:
        /*003c*/ 	.word	0x00000000
        /*0040*/ 	.short	0x0000
        /*0042*/ 	.short	0x0000
        /*0044*/ 	.byte	0x00, 0xf4, 0x21, 0x00


	//----- nvinfo : EIATTR_SPARSE_MMA_MASK
	.align		4
.L_17:
        /*0048*/ 	.byte	0x03, 0x50
        /*004a*/ 	.short	0x0000


	//----- nvinfo : EIATTR_MAXREG_COUNT
	.align		4
        /*004c*/ 	.byte	0x03, 0x1b
        /*004e*/ 	.short	0x00ff


	//----- nvinfo : EIATTR_EXIT_INSTR_OFFSETS
	.align		4
        /*0050*/ 	.byte	0x04, 0x1c
        /*0052*/ 	.short	(.L_19 - .L_18)


	//   ....[0]....
.L_18:
        /*0054*/ 	.word	0x00002180


	//----- nvinfo : EIATTR_REQNTID
	.align		4
.L_19:
        /*0058*/ 	.byte	0x04, 0x10
        /*005a*/ 	.short	(.L_21 - .L_20)
.L_20:
        /*005c*/ 	.word	0x00000080
        /*0060*/ 	.word	0x00000001
        /*0064*/ 	.word	0x00000001


	//----- nvinfo : EIATTR_CBANK_PARAM_SIZE
	.align		4
.L_21:
        /*0068*/ 	.byte	0x03, 0x19
        /*006a*/ 	.short	0x001c


	//----- nvinfo : EIATTR_PARAM_CBANK
	.align		4
        /*006c*/ 	.byte	0x04, 0x0a
        /*006e*/ 	.short	(.L_23 - .L_22)
	.align		4
.L_22:
        /*0070*/ 	.word	index@(.nv.constant0.triton_poi_fused_max_pool2d_with_indices_40)
        /*0074*/ 	.short	0x0210
        /*0076*/ 	.short	0x001c


	//----- nvinfo : EIATTR_SW_WAR
	.align		4
.L_23:
        /*0078*/ 	.byte	0x04, 0x36
        /*007a*/ 	.short	(.L_25 - .L_24)
.L_24:
        /*007c*/ 	.word	0x00000008
.L_25:


//--------------------- .nv.callgraph             --------------------------
	.section	.nv.callgraph,"",@"SHT_CUDA_CALLGRAPH"
	.align	4
	.sectionentsize	8
	.align		4
        /*0000*/ 	.word	0x00000000
	.align		4
        /*0004*/ 	.word	0xffffffff
	.align		4
        /*0008*/ 	.word	0x00000000
	.align		4
        /*000c*/ 	.word	0xfffffffe
	.align		4
        /*0010*/ 	.word	0x00000000
	.align		4
        /*0014*/ 	.word	0xfffffffd
	.align		4
        /*0018*/ 	.word	0x00000000
	.align		4
        /*001c*/ 	.word	0xfffffffc


//--------------------- .text.triton_poi_fused_max_pool2d_with_indices_40 --------------------------
	.section	.text.triton_poi_fused_max_pool2d_with_indices_40,"ax",@progbits
	.align	128
        .global         triton_poi_fused_max_pool2d_with_indices_40
        .type           triton_poi_fused_max_pool2d_with_indices_40,@function
        .size           triton_poi_fused_max_pool2d_with_indices_40,(.L_x_1 - triton_poi_fused_max_pool2d_with_indices_40)
        .other          triton_poi_fused_max_pool2d_with_indices_40,@"STO_CUDA_ENTRY STV_DEFAULT"
triton_poi_fused_max_pool2d_with_indices_40:
.text.triton_poi_fused_max_pool2d_with_indices_40:
[----:B------:R-:W-:Y:S01]  /*0000*/  LDC R1, c[0x0][0x28] ;  /* 0x00000a00ff017b82 */ /* 0x000fe20000000800 */
[----:B------:R-:W1:Y:S01]  /*0010*/  S2R R0, SR_TID.X ;  /* 0x0000000000007919 */ /* 0x000e620000002100 */
[----:B------:R-:W-:Y:S01]  /*0020*/  CS2R R16, SRZ ;  /* 0x0000000000107805 */ /* 0x000fe2000001ff00 */
[----:B------:R-:W-:Y:S01]  /*0030*/  IMAD.MOV.U32 R10, RZ, RZ, RZ ;  /* 0x000000ffff0a7224 */ /* 0x000fe200078e00ff */
[----:B------:R-:W-:Y:S01]  /*0040*/  ULDC.64 UR4, c[0x0][0x208] ;  /* 0x0000820000047ab9 */ /* 0x000fe20000000a00 */
[----:B------:R-:W2:Y:S01]  /*0050*/  S2R R3, SR_CTAID.X ;  /* 0x0000000000037919 */ /* 0x000ea20000002500 */
[----:B------:R-:W-:Y:S02]  /*0060*/  CS2R R18, SRZ ;  /* 0x0000000000127805 */ /* 0x000fe4000001ff00 */
[----:B------:R-:W-:Y:S01]  /*0070*/  CS2R R20, SRZ ;  /* 0x0000000000147805 */ /* 0x000fe2000001ff00 */
[----:B------:R-:W-:Y:S01]  /*0080*/  IMAD.MOV.U32 R22, RZ, RZ, RZ ;  /* 0x000000ffff167224 */ /* 0x000fe200078e00ff */
[----:B------:R-:W-:Y:S01]  /*0090*/  ULDC.64 UR6, c[0x0][0x220] ;  /* 0x0000880000067ab9 */ /* 0x000fe20000000a00 */
[----:B-1----:R-:W-:Y:S01]  /*00a0*/  IMAD.SHL.U32 R0, R0, 0x2, RZ ;  /* 0x0000000200007824 */ /* 0x002fe200078e00ff */
[----:B--2---:R-:W-:-:S04]  /*00b0*/  SHF.R.S32.HI R7, RZ, 0x17, R3 ;  /* 0x00000017ff077819 */ /* 0x004fc80000011403 */
[----:B------:R-:W-:Y:S02]  /*00c0*/  LOP3.LUT R0, R0, 0xfe, RZ, 0xc0, !PT ;  /* 0x000000fe00007812 */ /* 0x000fe400078ec0ff */
[----:B------:R-:W-:-:S03]  /*00d0*/  SGXT R7, R7, 0x1 ;  /* 0x000000010707781a */ /* 0x000fc60000000200 */
[----:B------:R-:W-:Y:S02]  /*00e0*/  IMAD R13, R3, 0x100, R0 ;  /* 0x00000100030d7824 */ /* 0x000fe400078e0200 */
[----:B------:R-:W1:Y:S02]  /*00f0*/  LDC.64 R2, c[0x0][0x210] ;  /* 0x00008400ff027b82 */ /* 0x000e640000000a00 */
[C---:B------:R-:W-:Y:S01]  /*0100*/  VIADD R12, R13.reuse, 0x1 ;  /* 0x000000010d0c7836 */ /* 0x040fe20000000000 */
[----:B------:R-:W-:Y:S01]  /*0110*/  SHF.R.S32.HI R0, RZ, 0x1f, R13 ;  /* 0x0000001fff007819 */ /* 0x000fe2000001140d */
[----:B------:R-:W-:-:S03]  /*0120*/  VIADD R9, R13, 0xfffffff0 ;  /* 0xfffffff00d097836 */ /* 0x000fc60000000000 */
[----:B------:R-:W-:Y:S02]  /*0130*/  LEA.HI R0, R0, R13, RZ, 0x3 ;  /* 0x0000000d00007211 */ /* 0x000fe400078f18ff */
[----:B------:R-:W-:Y:S02]  /*0140*/  LEA.HI R7, R7, R12, RZ, 0x3 ;  /* 0x0000000c07077211 */ /* 0x000fe400078f18ff */
[----:B------:R-:W-:Y:S02]  /*0150*/  SHF.R.S32.HI R4, RZ, 0x3, R0 ;  /* 0x00000003ff047819 */ /* 0x000fe40000011400 */
[----:B------:R-:W-:Y:S02]  /*0160*/  LOP3.LUT R6, R0, 0xfffffff8, RZ, 0xc0, !PT ;  /* 0xfffffff800067812 */ /* 0x000fe400078ec0ff */
[----:B------:R-:W-:Y:S02]  /*0170*/  LEA.HI R5, R4, R4, RZ, 0x3 ;  /* 0x0000000404057211 */ /* 0x000fe400078f18ff */
[----:B------:R-:W-:Y:S01]  /*0180*/  LOP3.LUT R7, R7, 0xfffffff8, RZ, 0xc0, !PT ;  /* 0xfffffff807077812 */ /* 0x000fe200078ec0ff */
[----:B------:R-:W-:Y:S01]  /*0190*/  IMAD.IADD R15, R13, 0x1, -R6 ;  /* 0x000000010d0f7824 */ /* 0x000fe200078e0a06 */
[----:B------:R-:W-:-:S03]  /*01a0*/  LOP3.LUT R5, R5, 0xfffffff8, RZ, 0xc0, !PT ;  /* 0xfffffff805057812 */ /* 0x000fc600078ec0ff */
[----:B------:R-:W-:Y:S02]  /*01b0*/  IMAD.IADD R12, R12, 0x1, -R7 ;  /* 0x000000010c0c7824 */ /* 0x000fe400078e0a07 */
[----:B------:R-:W-:Y:S02]  /*01c0*/  IMAD.IADD R0, R4, 0x1, -R5 ;  /* 0x0000000104007824 */ /* 0x000fe400078e0a05 */
[C---:B------:R-:W-:Y:S02]  /*01d0*/  VIADD R5, R13.reuse, 0xffffffee ;  /* 0xffffffee0d057836 */ /* 0x040fe40000000000 */
[----:B------:R-:W-:Y:S01]  /*01e0*/  VIADD R7, R13, 0xffffffef ;  /* 0xffffffef0d077836 */ /* 0x000fe20000000000 */
[----:B------:R-:W-:Y:S01]  /*01f0*/  ISETP.GT.AND P2, PT, R0, 0x1, PT ;  /* 0x000000010000780c */ /* 0x000fe20003f44270 */
[----:B-1----:R-:W-:-:S03]  /*0200*/  IMAD.WIDE R4, R5, 0x4, R2 ;  /* 0x0000000405047825 */ /* 0x002fc600078e0202 */
[----:B------:R-:W-:Y:S01]  /*0210*/  ISETP.GT.AND P0, PT, R15, 0x1, P2 ;  /* 0x000000010f00780c */ /* 0x000fe20001704270 */
[--C-:B------:R-:W-:Y:S01]  /*0220*/  IMAD.WIDE R6, R7, 0x4, R2.reuse ;  /* 0x0000000407067825 */ /* 0x100fe200078e0202 */
[----:B------:R-:W-:Y:S02]  /*0230*/  ISETP.GT.AND P1, PT, R15, RZ, P2 ;  /* 0x000000ff0f00720c */ /* 0x000fe40001724270 */
[----:B------:R-:W-:Y:S01]  /*0240*/  ISETP.GT.AND P5, PT, R12, RZ, P2 ;  /* 0x000000ff0c00720c */ /* 0x000fe200017a4270 */
[----:B------:R-:W-:Y:S01]  /*0250*/  IMAD.WIDE R8, R9, 0x4, R2 ;  /* 0x0000000409087825 */ /* 0x000fe200078e0202 */
[----:B------:R-:W-:-:S07]  /*0260*/  ISETP.GT.AND P3, PT, R15, -0x1, P2 ;  /* 0xffffffff0f00780c */ /* 0x000fce0001764270 */
[----:B------:R1:W2:Y:S04]  /*0270*/  @P0 LDG.E.64 R16, desc[UR4][R4.64] ;  /* 0x0000000404100981 */ /* 0x0002a8000c1e1b00 */
[----:B------:R3:W4:Y:S04]  /*0280*/  @P1 LDG.E R10, desc[UR4][R6.64] ;  /* 0x00000004060a1981 */ /* 0x000728000c1e1900 */
[----:B------:R-:W5:Y:S01]  /*0290*/  @P5 LDG.E R18, desc[UR4][R8.64] ;  /* 0x0000000408125981 */ /* 0x000f62000c1e1900 */
[----:B------:R-:W-:Y:S01]  /*02a0*/  VIADD R14, R12, 0x1 ;  /* 0x000000010c0e7836 */ /* 0x000fe20000000000 */
[----:B------:R-:W-:Y:S01]  /*02b0*/  ISETP.LT.U32.AND P4, PT, R15, 0x8, P2 ;  /* 0x000000080f00780c */ /* 0x000fe20001781070 */
[C---:B------:R-:W-:Y:S01]  /*02c0*/  VIADD R11, R13.reuse, 0xfffffff1 ;  /* 0xfffffff10d0b7836 */ /* 0x040fe20000000000 */
[----:B------:R3:W5:Y:S02]  /*02d0*/  @P3 LDG.E.64 R20, desc[UR4][R8.64] ;  /* 0x0000000408143981 */ /* 0x000764000c1e1b00 */
[----:B------:R-:W-:Y:S01]  /*02e0*/  ISETP.LT.U32.AND P2, PT, R14, 0x8, P2 ;  /* 0x000000080e00780c */ /* 0x000fe20001741070 */
[----:B-1----:R-:W-:-:S02]  /*02f0*/  VIADD R5, R13, 0xfffffff2 ;  /* 0xfffffff20d057836 */ /* 0x002fc40000000000 */
[----:B---3--:R-:W-:-:S04]  /*0300*/  IMAD.WIDE R6, R11, 0x4, R2 ;  /* 0x000000040b067825 */ /* 0x008fc800078e0202 */
[----:B------:R-:W-:Y:S02]  /*0310*/  IMAD.WIDE R4, R5, 0x4, R2 ;  /* 0x0000000405047825 */ /* 0x000fe400078e0202 */
[----:B------:R1:W3:Y:S04]  /*0320*/  @P4 LDG.E R19, desc[UR4][R6.64] ;  /* 0x0000000406134981 */ /* 0x0002e8000c1e1900 */
[----:B------:R-:W3:Y:S01]  /*0330*/  @P2 LDG.E R22, desc[UR4][R4.64] ;  /* 0x0000000404162981 */ /* 0x000ee2000c1e1900 */
[----:B------:R-:W-:Y:S02]  /*0340*/  CS2R R8, SRZ ;  /* 0x0000000000087805 */ /* 0x000fe4000001ff00 */
[----:B--2---:R-:W-:Y:S02]  /*0350*/  SEL R11, R16, 0xff800000, P0 ;  /* 0xff800000100b7807 */ /* 0x004fe40000000000 */
[----:B----4-:R-:W-:-:S02]  /*0360*/  SEL R10, R10, 0xff800000, P1 ;  /* 0xff8000000a0a7807 */ /* 0x010fc40000800000 */
[----:B------:R-:W-:Y:S02]  /*0370*/  SEL R17, R17, 0xff800000, P0 ;  /* 0xff80000011117807 */ /* 0x000fe40000000000 */
[----:B------:R-:W-:Y:S02]  /*0380*/  FSETP.GT.AND P1, PT, R10, R11, PT ;  /* 0x0000000b0a00720b */ /* 0x000fe40003f24000 */
[----:B-----5:R-:W-:-:S04]  /*0390*/  SEL R18, R18, 0xff800000, P5 ;  /* 0xff80000012127807 */ /* 0x020fc80002800000 */
[----:B------:R-:W-:Y:S02]  /*03a0*/  FSETP.GT.AND P0, PT, R18, R17, PT ;  /* 0x000000111200720b */ /* 0x000fe40003f04000 */
[----:B------:R-:W-:Y:S02]  /*03b0*/  FSETP.NAN.AND P6, PT, R10, R10, PT ;  /* 0x0000000a0a00720b */ /* 0x000fe40003fc8000 */
[----:B-1----:R-:W-:-:S03]  /*03c0*/  SEL R7, R20, 0xff800000, P3 ;  /* 0xff80000014077807 */ /* 0x002fc60001800000 */
[----:B------:R-:W-:Y:S02]  /*03d0*/  @!P1 SEL R10, R10, R11, P6 ;  /* 0x0000000b0a0a9207 */ /* 0x000fe40003000000 */
[----:B------:R-:W-:Y:S02]  /*03e0*/  FSETP.NAN.AND P5, PT, R18, R18, PT ;  /* 0x000000121200720b */ /* 0x000fe40003fa8000 */
[----:B------:R-:W-:Y:S02]  /*03f0*/  FSETP.GEU.AND P6, PT, R10, R7, PT ;  /* 0x000000070a00720b */ /* 0x000fe40003fce000 */
[----:B------:R-:W-:Y:S02]  /*0400*/  @!P0 SEL R18, R18, R17, P5 ;  /* 0x0000001112128207 */ /* 0x000fe40002800000 */
[----:B------:R-:W-:Y:S02]  /*0410*/  SEL R21, R21, 0xff800000, P3 ;  /* 0xff80000015157807 */ /* 0x000fe40001800000 */
[----:B---3--:R-:W-:-:S02]  /*0420*/  SEL R6, R19, 0xff800000, P4 ;  /* 0xff80000013067807 */ /* 0x008fc40002000000 */
[----:B------:R-:W-:Y:S02]  /*0430*/  FSETP.GEU.AND P3, PT, R18, R21, PT ;  /* 0x000000151200720b */ /* 0x000fe40003f6e000 */
[----:B------:R-:W-:Y:S02]  /*0440*/  SEL R22, R22, 0xff800000, P2 ;  /* 0xff80000016167807 */ /* 0x000fe40001000000 */
[C---:B------:R-:W-:Y:S02]  /*0450*/  FSETP.NAN.AND P2, PT, R7.reuse, R7, PT ;  /* 0x000000070700720b */ /* 0x040fe40003f48000 */
[----:B------:R-:W-:Y:S02]  /*0460*/  FSETP.NAN.AND P4, PT, R6, R6, PT ;  /* 0x000000060600720b */ /* 0x000fe40003f88000 */
[----:B------:R-:W-:Y:S02]  /*0470*/  @P6 SEL R7, R7, R10, P2 ;  /* 0x0000000a07076207 */ /* 0x000fe40001000000 */
[----:B------:R-:W-:-:S02]  /*0480*/  FSETP.NAN.AND P2, PT, R22, R22, PT ;  /* 0x000000161600720b */ /* 0x000fc40003f48000 */
[----:B------:R-:W-:Y:S02]  /*0490*/  FSETP.NAN.AND P5, PT, R21, R21, PT ;  /* 0x000000151500720b */ /* 0x000fe40003fa8000 */
[----:B------:R-:W-:Y:S02]  /*04a0*/  P2R R38, PR, RZ, 0x2 ;  /* 0x00000002ff267803 */ /* 0x000fe40000000000 */
[----:B------:R-:W-:Y:S02]  /*04b0*/  FSETP.GEU.AND P1, PT, R7, R6, PT ;  /* 0x000000060700720b */ /* 0x000fe40003f2e000 */
[----:B------:R-:W-:Y:S02]  /*04c0*/  @P3 SEL R21, R21, R18, P5 ;  /* 0x0000001215153207 */ /* 0x000fe40002800000 */
[----:B------:R-:W-:Y:S01]  /*04d0*/  @!P4 SEL R6, R6, R7, !P1 ;  /* 0x000000070606c207 */ /* 0x000fe20004800000 */
[----:B------:R-:W-:Y:S01]  /*04e0*/  VIADD R7, R15, 0x2 ;  /* 0x000000020f077836 */ /* 0x000fe20000000000 */
[----:B------:R-:W-:-:S04]  /*04f0*/  FSETP.GEU.AND P4, PT, R21, R22, PT ;  /* 0x000000161500720b */ /* 0x000fc80003f8e000 */
[----:B------:R-:W-:Y:S02]  /*0500*/  @!P2 SEL R22, R22, R21, !P4 ;  /* 0x000000151616a207 */ /* 0x000fe40006000000 */
[----:B------:R-:W-:-:S04]  /*0510*/  ISETP.GE.U32.AND P2, PT, R7, 0x8, PT ;  /* 0x000000080700780c */ /* 0x000fc80003f46070 */
[----:B------:R-:W-:-:S13]  /*0520*/  ISETP.GT.AND P5, PT, R0, 0x1, !P2 ;  /* 0x000000010000780c */ /* 0x000fda00057a4270 */
[----:B------:R1:W2:Y:S01]  /*0530*/  @P5 LDG.E.64 R8, desc[UR4][R4.64] ;  /* 0x0000000404085981 */ /* 0x0002a2000c1e1b00 */
[----:B------:R-:W-:Y:S02]  /*0540*/  P2R R27, PR, RZ, 0x2 ;  /* 0x00000002ff1b7803 */ /* 0x000fe40000000000 */
[----:B------:R-:W-:Y:S01]  /*0550*/  P2R R11, PR, RZ, 0x40 ;  /* 0x00000040ff0b7803 */ /* 0x000fe20000000000 */
[----:B------:R-:W-:Y:S01]  /*0560*/  VIADD R7, R13, 0xfffffff6 ;  /* 0xfffffff60d077836 */ /* 0x000fe20000000000 */
[----:B------:R-:W-:-:S03]  /*0570*/  CS2R R18, SRZ ;  /* 0x0000000000127805 */ /* 0x000fc6000001ff00 */
[----:B-1----:R-:W-:Y:S01]  /*0580*/  IMAD.WIDE R4, R7, 0x4, R2 ;  /* 0x0000000407047825 */ /* 0x002fe200078e0202 */
[----:B--2---:R-:W-:Y:S02]  /*0590*/  SEL R17, R9, 0xff800000, P5 ;  /* 0xff80000009117807 */ /* 0x004fe40002800000 */
[----:B------:R-:W-:Y:S02]  /*05a0*/  SEL R9, R8, 0xff800000, P5 ;  /* 0xff80000008097807 */ /* 0x000fe40002800000 */
[-C--:B------:R-:W-:Y:S02]  /*05b0*/  FSETP.NAN.AND P5, PT, R17, R17.reuse, PT ;  /* 0x000000111100720b */ /* 0x080fe40003fa8000 */
[----:B------:R-:W-:-:S11]  /*05c0*/  FSETP.GEU.AND P1, PT, R22, R17, PT ;  /* 0x000000111600720b */ /* 0x000fd60003f2e000 */
[----:B------:R-:W-:Y:S02]  /*05d0*/  @!P5 SEL R17, R17, R22, !P1 ;  /* 0x000000161111d207 */ /* 0x000fe40004800000 */
[-C--:B------:R-:W-:Y:S02]  /*05e0*/  FSETP.NAN.AND P5, PT, R9, R9.reuse, PT ;  /* 0x000000090900720b */ /* 0x080fe40003fa8000 */
[----:B------:R-:W-:Y:S02]  /*05f0*/  P2R R10, PR, RZ, 0x2 ;  /* 0x00000002ff0a7803 */ /* 0x000fe40000000000 */
[----:B------:R-:W-:-:S09]  /*0600*/  FSETP.GEU.AND P1, PT, R6, R9, PT ;  /* 0x000000090600720b */ /* 0x000fd20003f2e000 */
[----:B------:R-:W-:Y:S02]  /*0610*/  @!P5 SEL R9, R9, R6, !P1 ;  /* 0x000000060909d207 */ /* 0x000fe40004800000 */
[----:B------:R-:W-:-:S04]  /*0620*/  ISETP.GT.AND P5, PT, R0, RZ, PT ;  /* 0x000000ff0000720c */ /* 0x000fc80003fa4270 */
[----:B------:R-:W-:-:S13]  /*0630*/  ISETP.GT.AND P6, PT, R15, 0x1, P5 ;  /* 0x000000010f00780c */ /* 0x000fda0002fc4270 */
[----:B------:R-:W2:Y:S01]  /*0640*/  @P6 LDG.E.64 R18, desc[UR4][R4.64] ;  /* 0x0000000404126981 */ /* 0x000ea2000c1e1b00 */
[----:B------:R-:W-:Y:S01]  /*0650*/  P2R R39, PR, RZ, 0x2 ;  /* 0x00000002ff277803 */ /* 0x000fe20000000000 */
[----:B------:R-:W-:-:S04]  /*0660*/  VIADD R7, R13, 0xfffffff8 ;  /* 0xfffffff80d077836 */ /* 0x000fc80000000000 */
[----:B------:R-:W-:Y:S01]  /*0670*/  IMAD.WIDE R6, R7, 0x4, R2 ;  /* 0x0000000407067825 */ /* 0x000fe200078e0202 */
[----:B--2---:R-:W-:Y:S02]  /*0680*/  SEL R18, R18, 0xff800000, P6 ;  /* 0xff80000012127807 */ /* 0x004fe40003000000 */
[----:B------:R-:W-:Y:S02]  /*0690*/  SEL R8, R19, 0xff800000, P6 ;  /* 0xff80000013087807 */ /* 0x000fe40003000000 */
[-C--:B------:R-:W-:Y:S02]  /*06a0*/  FSETP.NAN.AND P6, PT, R18, R18.reuse, PT ;  /* 0x000000121200720b */ /* 0x080fe40003fc8000 */
[----:B------:R-:W-:-:S11]  /*06b0*/  FSETP.GEU.AND P1, PT, R9, R18, PT ;  /* 0x000000120900720b */ /* 0x000fd60003f2e000 */
[----:B------:R-:W-:Y:S02]  /*06c0*/  @!P6 SEL R18, R18, R9, !P1 ;  /* 0x000000091212e207 */ /* 0x000fe40004800000 */
[----:B------:R-:W-:Y:S01]  /*06d0*/  ISETP.GT.AND P6, PT, R12, RZ, P5 ;  /* 0x000000ff0c00720c */ /* 0x000fe20002fc4270 */
[----:B------:R-:W-:-:S12]  /*06e0*/  IMAD.MOV.U32 R9, RZ, RZ, RZ ;  /* 0x000000ffff097224 */ /* 0x000fd800078e00ff */
[----:B------:R-:W2:Y:S01]  /*06f0*/  @P6 LDG.E R9, desc[UR4][R6.64] ;  /* 0x0000000406096981 */ /* 0x000ea2000c1e1900 */
[----:B------:R-:W-:Y:S02]  /*0700*/  P2R R19, PR, RZ, 0x2 ;  /* 0x00000002ff137803 */ /* 0x000fe40000000000 */
[----:B------:R-:W-:Y:S01]  /*0710*/  FSETP.GEU.AND P1, PT, R17, R8, PT ;  /* 0x000000081100720b */ /* 0x000fe20003f2e000 */
[----:B------:R-:W-:-:S04]  /*0720*/  VIADD R5, R13, 0xfffffff7 ;  /* 0xfffffff70d057836 */ /* 0x000fc80000000000 */
[----:B------:R-:W-:Y:S01]  /*0730*/  IMAD.WIDE R4, R5, 0x4, R2 ;  /* 0x0000000405047825 */ /* 0x000fe200078e0202 */
[----:B--2---:R-:W-:Y:S02]  /*0740*/  SEL R21, R9, 0xff800000, P6 ;  /* 0xff80000009157807 */ /* 0x004fe40003000000 */
[----:B------:R-:W-:Y:S01]  /*0750*/  FSETP.NAN.AND P6, PT, R8, R8, PT ;  /* 0x000000080800720b */ /* 0x000fe20003fc8000 */
[----:B------:R-:W-:-:S12]  /*0760*/  IMAD.MOV.U32 R9, RZ, RZ, RZ ;  /* 0x000000ffff097224 */ /* 0x000fd800078e00ff */
[----:B------:R-:W-:Y:S02]  /*0770*/  @!P6 SEL R8, R8, R17, !P1 ;  /* 0x000000110808e207 */ /* 0x000fe40004800000 */
[----:B------:R-:W-:-:S13]  /*0780*/  ISETP.GT.AND P6, PT, R15, RZ, P5 ;  /* 0x000000ff0f00720c */ /* 0x000fda0002fc4270 */
[----:B------:R-:W2:Y:S01]  /*0790*/  @P6 LDG.E R9, desc[UR4][R4.64] ;  /* 0x0000000404096981 */ /* 0x000ea2000c1e1900 */
[----:B------:R-:W-:Y:S02]  /*07a0*/  P2R R28, PR, RZ, 0x2 ;  /* 0x00000002ff1c7803 */ /* 0x000fe40000000000 */
[----:B------:R-:W-:-:S04]  /*07b0*/  FSETP.GEU.AND P1, PT, R8, R21, PT ;  /* 0x000000150800720b */ /* 0x000fc80003f2e000 */
[----:B------:R-:W-:Y:S02]  /*07c0*/  P2R R29, PR, RZ, 0x2 ;  /* 0x00000002ff1d7803 */ /* 0x000fe40000000000 */
[----:B------:R-:W-:Y:S02]  /*07d0*/  CS2R R16, SRZ ;  /* 0x0000000000107805 */ /* 0x000fe4000001ff00 */
[----:B--2---:R-:W-:Y:S02]  /*07e0*/  SEL R9, R9, 0xff800000, P6 ;  /* 0xff80000009097807 */ /* 0x004fe40003000000 */
[----:B------:R-:W-:-:S13]  /*07f0*/  FSETP.NAN.AND P6, PT, R21, R21, PT ;  /* 0x000000151500720b */ /* 0x000fda0003fc8000 */
[----:B------:R-:W-:Y:S02]  /*0800*/  @!P6 SEL R21, R21, R8, !P1 ;  /* 0x000000081515e207 */ /* 0x000fe40004800000 */
[-C--:B------:R-:W-:Y:S02]  /*0810*/  FSETP.NAN.AND P6, PT, R9, R9.reuse, PT ;  /* 0x000000090900720b */ /* 0x080fe40003fc8000 */
[----:B------:R-:W-:-:S11]  /*0820*/  FSETP.GEU.AND P1, PT, R18, R9, PT ;  /* 0x000000091200720b */ /* 0x000fd60003f2e000 */
[----:B------:R-:W-:Y:S02]  /*0830*/  @!P6 SEL R9, R9, R18, !P1 ;  /* 0x000000120909e207 */ /* 0x000fe40004800000 */
[----:B------:R-:W-:-:S13]  /*0840*/  ISETP.GT.AND P6, PT, R15, -0x1, P5 ;  /* 0xffffffff0f00780c */ /* 0x000fda0002fc4270 */
[----:B------:R-:W2:Y:S01]  /*0850*/  @P6 LDG.E.64 R16, desc[UR4][R6.64] ;  /* 0x0000000406106981 */ /* 0x000ea2000c1e1b00 */
[----:B------:R-:W-:Y:S01]  /*0860*/  P2R R30, PR, RZ, 0x2 ;  /* 0x00000002ff1e7803 */ /* 0x000fe20000000000 */
[----:B------:R-:W-:-:S04]  /*0870*/  VIADD R5, R13, 0xfffffffa ;  /* 0xfffffffa0d057836 */ /* 0x000fc80000000000 */
[----:B------:R-:W-:Y:S01]  /*0880*/  IMAD.WIDE R4, R5, 0x4, R2 ;  /* 0x0000000405047825 */ /* 0x000fe200078e0202 */
[----:B--2---:R-:W-:Y:S02]  /*0890*/  SEL R8, R17, 0xff800000, P6 ;  /* 0xff80000011087807 */ /* 0x004fe40003000000 */
[----:B------:R-:W-:Y:S02]  /*08a0*/  SEL R16, R16, 0xff800000, P6 ;  /* 0xff80000010107807 */ /* 0x000fe40003000000 */
[-C--:B------:R-:W-:Y:S02]  /*08b0*/  FSETP.NAN.AND P6, PT, R8, R8.reuse, PT ;  /* 0x000000080800720b */ /* 0x080fe40003fc8000 */
[----:B------:R-:W-:Y:S01]  /*08c0*/  FSETP.GEU.AND P1, PT, R21, R8, PT ;  /* 0x000000081500720b */ /* 0x000fe20003f2e000 */
[----:B------:R-:W-:-:S10]  /*08d0*/  IMAD.MOV.U32 R17, RZ, RZ, RZ ;  /* 0x000000ffff117224 */ /* 0x000fd400078e00ff */
[----:B------:R-:W-:Y:S02]  /*08e0*/  @!P6 SEL R8, R8, R21, !P1 ;  /* 0x000000150808e207 */ /* 0x000fe40004800000 */
[----:B------:R-:W-:-:S13]  /*08f0*/  ISETP.LT.U32.AND P6, PT, R14, 0x8, P5 ;  /* 0x000000080e00780c */ /* 0x000fda0002fc1070 */
[----:B------:R-:W2:Y:S01]  /*0900*/  @P6 LDG.E R17, desc[UR4][R4.64] ;  /* 0x0000000404116981 */ /* 0x000ea2000c1e1900 */
[----:B------:R-:W-:Y:S02]  /*0910*/  ISETP.LT.U32.AND P5, PT, R15, 0x8, P5 ;  /* 0x000000080f00780c */ /* 0x000fe40002fa1070 */
[----:B------:R-:W-:Y:S02]  /*0920*/  P2R R31, PR, RZ, 0x2 ;  /* 0x00000002ff1f7803 */ /* 0x000fe40000000000 */
[----:B------:R-:W-:Y:S01]  /*0930*/  FSETP.GEU.AND P1, PT, R9, R16, PT ;  /* 0x000000100900720b */ /* 0x000fe20003f2e000 */
[----:B------:R-:W-:-:S04]  /*0940*/  VIADD R7, R13, 0xfffffff9 ;  /* 0xfffffff90d077836 */ /* 0x000fc80000000000 */
[----:B------:R-:W-:Y:S01]  /*0950*/  IMAD.WIDE R6, R7, 0x4, R2 ;  /* 0x0000000407067825 */ /* 0x000fe200078e0202 */
[----:B--2---:R-:W-:Y:S02]  /*0960*/  SEL R17, R17, 0xff800000, P6 ;  /* 0xff80000011117807 */ /* 0x004fe40003000000 */
[----:B------:R-:W-:-:S13]  /*0970*/  FSETP.NAN.AND P6, PT, R16, R16, PT ;  /* 0x000000101000720b */ /* 0x000fda0003fc8000 */
[----:B------:R-:W-:Y:S01]  /*0980*/  @!P6 SEL R16, R16, R9, !P1 ;  /* 0x000000091010e207 */ /* 0x000fe20004800000 */
[----:B------:R-:W-:-:S06]  /*0990*/  IMAD.MOV.U32 R9, RZ, RZ, RZ ;  /* 0x000000ffff097224 */ /* 0x000fcc00078e00ff */
        /* <DEDUP_REMOVED lines=11> */
[----:B------:R-:W-:-:S13]  /*0a50*/  ISETP.GT.AND P5, PT, R0, RZ, !P2 ;  /* 0x000000ff0000720c */ /* 0x000fda00057a4270 */
[----:B------:R-:W2:Y:S01]  /*0a60*/  @P5 LDG.E.64 R22, desc[UR4][R4.64] ;  /* 0x0000000404165981 */ /* 0x000ea2000c1e1b00 */
[----:B------:R-:W-:Y:S02]  /*0a70*/  P2R R20, PR, RZ, 0x2 ;  /* 0x00000002ff147803 */ /* 0x000fe40000000000 */
[----:B------:R-:W-:Y:S02]  /*0a80*/  CS2R R6, SRZ ;  /* 0x0000000000067805 */ /* 0x000fe4000001ff00 */
        /* <DEDUP_REMOVED lines=9> */
[----:B------:R-:W-:-:S04]  /*0b20*/  ISETP.GT.AND P5, PT, R0, -0x1, PT ;  /* 0xffffffff0000780c */ /* 0x000fc80003fa4270 */
[----:B------:R-:W-:Y:S01]  /*0b30*/  ISETP.GT.AND P6, PT, R15, 0x1, P5 ;  /* 0x000000010f00780c */ /* 0x000fe20002fc4270 */
[----:B------:R-:W-:-:S04]  /*0b40*/  VIADD R9, R13, 0xfffffffe ;  /* 0xfffffffe0d097836 */ /* 0x000fc80000000000 */
[----:B------:R-:W-:-:S08]  /*0b50*/  IMAD.WIDE R4, R9, 0x4, R2 ;  /* 0x0000000409047825 */ /* 0x000fd000078e0202 */
[----:B------:R-:W2:Y:S01]  /*0b60*/  @P6 LDG.E.64 R6, desc[UR4][R4.64] ;  /* 0x0000000404066981 */ /* 0x000ea2000c1e1b00 */
[----:B------:R-:W-:Y:S02]  /*0b70*/  P2R R22, PR, RZ, 0x2 ;  /* 0x00000002ff167803 */ /* 0x000fe40000000000 */
[----:B--2---:R-:W-:Y:S02]  /*0b80*/  SEL R35, R7, 0xff800000, P6 ;  /* 0xff80000007237807 */ /* 0x004fe40003000000 */
[----:B------:R-:W-:Y:S02]  /*0b90*/  SEL R17, R6, 0xff800000, P6 ;  /* 0xff80000006117807 */ /* 0x000fe40003000000 */
[-C--:B------:R-:W-:Y:S02]  /*0ba0*/  FSETP.NAN.AND P6, PT, R35, R35.reuse, PT ;  /* 0x000000232300720b */ /* 0x080fe40003fc8000 */
[----:B------:R-:W-:Y:S01]  /*0bb0*/  FSETP.GEU.AND P1, PT, R8, R35, PT ;  /* 0x000000230800720b */ /* 0x000fe20003f2e000 */
[----:B------:R-:W-:-:S10]  /*0bc0*/  IMAD.MOV.U32 R6, RZ, RZ, RZ ;  /* 0x000000ffff067224 */ /* 0x000fd400078e00ff */
[----:B------:R-:W-:Y:S02]  /*0bd0*/  @!P6 SEL R35, R35, R8, !P1 ;  /* 0x000000082323e207 */ /* 0x000fe40004800000 */
[----:B------:R-:W-:Y:S01]  /*0be0*/  ISETP.GT.AND P6, PT, R12, RZ, P5 ;  /* 0x000000ff0c00720c */ /* 0x000fe20002fc4270 */
[----:B------:R-:W-:-:S12]  /*0bf0*/  IMAD.WIDE R8, R13, 0x4, R2 ;  /* 0x000000040d087825 */ /* 0x000fd800078e0202 */
[----:B------:R-:W2:Y:S01]  /*0c00*/  @P6 LDG.E R6, desc[UR4][R8.64] ;  /* 0x0000000408066981 */ /* 0x000ea2000c1e1900 */
[----:B------:R-:W-:Y:S02]  /*0c10*/  P2R R23, PR, RZ, 0x2 ;  /* 0x00000002ff177803 */ /* 0x000fe40000000000 */
[-C--:B------:R-:W-:Y:S01]  /*0c20*/  FSETP.GEU.AND P1, PT, R16, R17.reuse, PT ;  /* 0x000000111000720b */ /* 0x080fe20003f2e000 */
[----:B------:R-:W-:Y:S02]  /*0c30*/  VIADD R7, R13, 0xffffffff ;  /* 0xffffffff0d077836 */ /* 0x000fe40000000000 */
[----:B------:R-:W-:Y:S01]  /*0c40*/  IMAD.MOV.U32 R4, RZ, RZ, RZ ;  /* 0x000000ffff047224 */ /* 0x000fe200078e00ff */
[----:B--2---:R-:W-:Y:S02]  /*0c50*/  SEL R18, R6, 0xff800000, P6 ;  /* 0xff80000006127807 */ /* 0x004fe40003000000 */
[----:B------:R-:W-:Y:S01]  /*0c60*/  FSETP.NAN.AND P6, PT, R17, R17, PT ;  /* 0x000000111100720b */ /* 0x000fe20003fc8000 */
[----:B------:R-:W-:-:S12]  /*0c70*/  IMAD.WIDE R6, R7, 0x4, R2 ;  /* 0x0000000407067825 */ /* 0x000fd800078e0202 */
[----:B------:R-:W-:Y:S02]  /*0c80*/  @!P6 SEL R17, R17, R16, !P1 ;  /* 0x000000101111e207 */ /* 0x000fe40004800000 */
[----:B------:R-:W-:-:S13]  /*0c90*/  ISETP.GT.AND P6, PT, R15, RZ, P5 ;  /* 0x000000ff0f00720c */ /* 0x000fda0002fc4270 */
[----:B------:R-:W2:Y:S01]  /*0ca0*/  @P6 LDG.E R4, desc[UR4][R6.64] ;  /* 0x0000000406046981 */ /* 0x000ea2000c1e1900 */
[----:B------:R-:W-:Y:S02]  /*0cb0*/  P2R R24, PR, RZ, 0x2 ;  /* 0x00000002ff187803 */ /* 0x000fe40000000000 */
[----:B------:R-:W-:-:S04]  /*0cc0*/  FSETP.GEU.AND P1, PT, R35, R18, PT ;  /* 0x000000122300720b */ /* 0x000fc80003f2e000 */
[----:B------:R-:W-:Y:S02]  /*0cd0*/  P2R R25, PR, RZ, 0x2 ;  /* 0x00000002ff197803 */ /* 0x000fe40000000000 */
[----:B--2---:R-:W-:Y:S02]  /*0ce0*/  SEL R16, R4, 0xff800000, P6 ;  /* 0xff80000004107807 */ /* 0x004fe40003000000 */
[----:B------:R-:W-:-:S13]  /*0cf0*/  FSETP.NAN.AND P6, PT, R18, R18, PT ;  /* 0x000000121200720b */ /* 0x000fda0003fc8000 */
[----:B------:R-:W-:Y:S02]  /*0d00*/  @!P6 SEL R18, R18, R35, !P1 ;  /* 0x000000231212e207 */ /* 0x000fe40004800000 */
[-C--:B------:R-:W-:Y:S02]  /*0d10*/  FSETP.NAN.AND P6, PT, R16, R16.reuse, PT ;  /* 0x000000101000720b */ /* 0x080fe40003fc8000 */
[----:B------:R-:W-:-:S11]  /*0d20*/  FSETP.GEU.AND P1, PT, R17, R16, PT ;  /* 0x000000101100720b */ /* 0x000fd60003f2e000 */
[----:B------:R-:W-:Y:S02]  /*0d30*/  @!P6 SEL R16, R16, R17, !P1 ;  /* 0x000000111010e207 */ /* 0x000fe40004800000 */
[----:B------:R-:W-:-:S04]  /*0d40*/  LOP3.LUT R17, R0, R15, RZ, 0xfc, !PT ;  /* 0x0000000f00117212 */ /* 0x000fc800078efcff */
[----:B------:R-:W-:Y:S02]  /*0d50*/  ISETP.GT.AND P6, PT, R17, -0x1, PT ;  /* 0xffffffff1100780c */ /* 0x000fe40003fc4270 */
[----:B------:R-:W-:-:S11]  /*0d60*/  CS2R R4, SRZ ;  /* 0x0000000000047805 */ /* 0x000fd6000001ff00 */
[----:B------:R-:W2:Y:S01]  /*0d70*/  @P6 LDG.E.64 R4, desc[UR4][R8.64] ;  /* 0x0000000408046981 */ /* 0x000ea2000c1e1b00 */
[----:B------:R-:W-:Y:S01]  /*0d80*/  P2R R26, PR, RZ, 0x2 ;  /* 0x00000002ff1a7803 */ /* 0x000fe20000000000 */
[----:B------:R-:W-:Y:S01]  /*0d90*/  IMAD.MOV.U32 R6, RZ, RZ, RZ ;  /* 0x000000ffff067224 */ /* 0x000fe200078e00ff */
[----:B--2---:R-:W-:Y:S02]  /*0da0*/  SEL R17, R5, 0xff800000, P6 ;  /* 0xff80000005117807 */ /* 0x004fe40003000000 */
[----:B------:R-:W-:Y:S02]  /*0db0*/  SEL R7, R4, 0xff800000, P6 ;  /* 0xff80000004077807 */ /* 0x000fe40003000000 */
[-C--:B------:R-:W-:Y:S02]  /*0dc0*/  FSETP.NAN.AND P6, PT, R17, R17.reuse, PT ;  /* 0x000000111100720b */ /* 0x080fe40003fc8000 */
[----:B------:R-:W-:Y:S01]  /*0dd0*/  FSETP.GEU.AND P1, PT, R18, R17, PT ;  /* 0x000000111200720b */ /* 0x000fe20003f2e000 */
[----:B------:R-:W-:-:S10]  /*0de0*/  VIADD R5, R13, 0x2 ;  /* 0x000000020d057836 */ /* 0x000fd40000000000 */
[----:B------:R-:W-:Y:S02]  /*0df0*/  @!P6 SEL R17, R17, R18, !P1 ;  /* 0x000000121111e207 */ /* 0x000fe40004800000 */
[----:B------:R-:W-:Y:S01]  /*0e00*/  ISETP.LT.U32.AND P6, PT, R14, 0x8, P5 ;  /* 0x000000080e00780c */ /* 0x000fe20002fc1070 */
[----:B------:R-:W-:-:S12]  /*0e10*/  IMAD.WIDE R4, R5, 0x4, R2 ;  /* 0x0000000405047825 */ /* 0x000fd800078e0202 */
[----:B------:R-:W2:Y:S01]  /*0e20*/  @P6 LDG.E R6, desc[UR4][R4.64] ;  /* 0x0000000404066981 */ /* 0x000ea2000c1e1900 */
[----:B------:R-:W-:Y:S02]  /*0e30*/  ISETP.LT.U32.AND P5, PT, R15, 0x8, P5 ;  /* 0x000000080f00780c */ /* 0x000fe40002fa1070 */
[----:B--2---:R-:W-:Y:S01]  /*0e40*/  SEL R18, R6, 0xff800000, P6 ;  /* 0xff80000006127807 */ /* 0x004fe20003000000 */
[----:B------:R-:W-:-:S10]  /*0e50*/  IMAD.MOV.U32 R6, RZ, RZ, RZ ;  /* 0x000000ffff067224 */ /* 0x000fd400078e00ff */
[----:B------:R-:W2:Y:S01]  /*0e60*/  @P5 LDG.E R6, desc[UR4][R8.64+0x4] ;  /* 0x0000040408065981 */ /* 0x000ea2000c1e1900 */
[-C--:B------:R-:W-:Y:S02]  /*0e70*/  FSETP.NAN.AND P6, PT, R7, R7.reuse, PT ;  /* 0x000000070700720b */ /* 0x080fe40003fc8000 */
[----:B------:R-:W-:Y:S02]  /*0e80*/  P2R R34, PR, RZ, 0x2 ;  /* 0x00000002ff227803 */ /* 0x000fe40000000000 */
[----:B------:R-:W-:-:S09]  /*0e90*/  FSETP.GEU.AND P1, PT, R16, R7, PT ;  /* 0x000000071000720b */ /* 0x000fd20003f2e000 */
[----:B------:R-:W-:Y:S02]  /*0ea0*/  @!P6 SEL R7, R7, R16, !P1 ;  /* 0x000000100707e207 */ /* 0x000fe40004800000 */
[----:B------:R-:W-:Y:S02]  /*0eb0*/  P2R R35, PR, RZ, 0x2 ;  /* 0x00000002ff237803 */ /* 0x000fe40000000000 */
[----:B------:R-:W-:Y:S02]  /*0ec0*/  FSETP.GEU.AND P1, PT, R17, R18, PT ;  /* 0x000000121100720b */ /* 0x000fe40003f2e000 */
[----:B------:R-:W-:Y:S02]  /*0ed0*/  ISETP.GT.AND P2, PT, R0, -0x1, !P2 ;  /* 0xffffffff0000780c */ /* 0x000fe40005744270 */
[----:B------:R-:W-:Y:S02]  /*0ee0*/  P2R R37, PR, RZ, 0x2 ;  /* 0x00000002ff257803 */ /* 0x000fe40000000000 */
[----:B--2---:R-:W-:-:S02]  /*0ef0*/  SEL R16, R6, 0xff800000, P5 ;  /* 0xff80000006107807 */ /* 0x004fc40002800000 */
[----:B------:R-:W-:-:S13]  /*0f00*/  FSETP.NAN.AND P5, PT, R18, R18, PT ;  /* 0x000000121200720b */ /* 0x000fda0003fa8000 */
[----:B------:R-:W-:Y:S02]  /*0f10*/  @!P5 SEL R18, R18, R17, !P1 ;  /* 0x000000111212d207 */ /* 0x000fe40004800000 */
[-C--:B------:R-:W-:Y:S02]  /*0f20*/  FSETP.NAN.AND P5, PT, R16, R16.reuse, PT ;  /* 0x000000101000720b */ /* 0x080fe40003fa8000 */
[----:B------:R-:W-:-:S11]  /*0f30*/  FSETP.GEU.AND P1, PT, R7, R16, PT ;  /* 0x000000100700720b */ /* 0x000fd60003f2e000 */
[----:B------:R-:W-:Y:S02]  /*0f40*/  @!P5 SEL R16, R16, R7, !P1 ;  /* 0x000000071010d207 */ /* 0x000fe40004800000 */
[----:B------:R-:W-:-:S06]  /*0f50*/  CS2R R6, SRZ ;  /* 0x0000000000067805 */ /* 0x000fcc000001ff00 */
[----:B------:R1:W2:Y:S01]  /*0f60*/  @P2 LDG.E.64 R6, desc[UR4][R4.64] ;  /* 0x0000000404062981 */ /* 0x0002a2000c1e1b00 */
[----:B------:R-:W-:Y:S01]  /*0f70*/  P2R R36, PR, RZ, 0x2 ;  /* 0x00000002ff247803 */ /* 0x000fe20000000000 */
[----:B------:R-:W-:-:S04]  /*0f80*/  VIADD R9, R13, 0x6 ;  /* 0x000000060d097836 */ /* 0x000fc80000000000 */
[----:B------:R-:W-:Y:S01]  /*0f90*/  IMAD.WIDE R8, R9, 0x4, R2 ;  /* 0x0000000409087825 */ /* 0x000fe200078e0202 */
[----:B-1----:R-:W-:Y:S02]  /*0fa0*/  CS2R R4, SRZ ;  /* 0x0000000000047805 */ /* 0x002fe4000001ff00 */
        /* <DEDUP_REMOVED lines=8> */
[----:B------:R-:W-:Y:S01]  /*1030*/  @!P2 SEL R7, R7, R16, !P1 ;  /* 0x000000100707a207 */ /* 0x000fe20004800000 */
[----:B------:R-:W-:-:S05]  /*1040*/  VIADD R16, R0, 0x1 ;  /* 0x0000000100107836 */ /* 0x000fca0000000000 */
[----:B------:R-:W-:-:S04]  /*1050*/  ISETP.GE.U32.AND P2, PT, R16, 0x8, PT ;  /* 0x000000081000780c */ /* 0x000fc80003f46070 */
[----:B------:R-:W-:-:S13]  /*1060*/  ISETP.GT.AND P5, PT, R15, 0x1, !P2 ;  /* 0x000000010f00780c */ /* 0x000fda00057a4270 */
        /* <DEDUP_REMOVED lines=8> */
[----:B------:R-:W-:Y:S01]  /*10f0*/  ISETP.GT.AND P5, PT, R12, RZ, !P2 ;  /* 0x000000ff0c00720c */ /* 0x000fe200057a4270 */
[----:B------:R-:W-:-:S04]  /*1100*/  VIADD R7, R13, 0x8 ;  /* 0x000000080d077836 */ /* 0x000fc80000000000 */
[----:B------:R-:W-:-:S08]  /*1110*/  IMAD.WIDE R6, R7, 0x4, R2 ;  /* 0x0000000407067825 */ /* 0x000fd000078e0202 */
[----:B------:R-:W2:Y:S01]  /*1120*/  @P5 LDG.E R5, desc[UR4][R6.64] ;  /* 0x0000000406055981 */ /* 0x000ea2000c1e1900 */
[----:B------:R-:W-:Y:S02]  /*1130*/  P2R R44, PR, RZ, 0x2 ;  /* 0x00000002ff2c7803 */ /* 0x000fe40000000000 */
[-C--:B------:R-:W-:Y:S01]  /*1140*/  FSETP.GEU.AND P1, PT, R17, R4.reuse, PT ;  /* 0x000000041100720b */ /* 0x080fe20003f2e000 */
[----:B------:R-:W-:Y:S02]  /*1150*/  VIADD R9, R13, 0xa ;  /* 0x0000000a0d097836 */ /* 0x000fe40000000000 */
[----:B------:R-:W-:Y:S02]  /*1160*/  IMAD.MOV.U32 R48, RZ, RZ, RZ ;  /* 0x000000ffff307224 */ /* 0x000fe400078e00ff */
[----:B------:R-:W-:Y:S01]  /*1170*/  IMAD.WIDE R8, R9, 0x4, R2 ;  /* 0x0000000409087825 */ /* 0x000fe200078e0202 */
[----:B--2---:R-:W-:Y:S02]  /*1180*/  SEL R47, R5, 0xff800000, P5 ;  /* 0xff800000052f7807 */ /* 0x004fe40002800000 */
[----:B------:R-:W-:-:S02]  /*1190*/  FSETP.NAN.AND P5, PT, R4, R4, PT ;  /* 0x000000040400720b */ /* 0x000fc40003fa8000 */
[----:B------:R-:W-:-:S11]  /*11a0*/  LOP3.LUT R5, R14, R16, RZ, 0xfc, !PT ;  /* 0x000000100e057212 */ /* 0x000fd600078efcff */
[----:B------:R-:W-:Y:S02]  /*11b0*/  @!P5 SEL R4, R4, R17, !P1 ;  /* 0x000000110404d207 */ /* 0x000fe40004800000 */
[----:B------:R-:W-:-:S13]  /*11c0*/  ISETP.GE.U32.AND P5, PT, R5, 0x8, PT ;  /* 0x000000080500780c */ /* 0x000fda0003fa6070 */
[----:B------:R-:W2:Y:S01]  /*11d0*/  @!P5 LDG.E R48, desc[UR4][R8.64] ;  /* 0x000000040830d981 */ /* 0x000ea2000c1e1900 */
[----:B------:R-:W-:Y:S02]  /*11e0*/  P2R R42, PR, RZ, 0x2 ;  /* 0x00000002ff2a7803 */ /* 0x000fe40000000000 */
[-C--:B------:R-:W-:Y:S01]  /*11f0*/  FSETP.GEU.AND P1, PT, R4, R47.reuse, PT ;  /* 0x0000002f0400720b */ /* 0x080fe20003f2e000 */
[----:B------:R-:W-:Y:S01]  /*1200*/  IMAD.MOV.U32 R5, RZ, RZ, RZ ;  /* 0x000000ffff057224 */ /* 0x000fe200078e00ff */
[----:B--2---:R-:W-:Y:S02]  /*1210*/  SEL R48, R48, 0xff800000, !P5 ;  /* 0xff80000030307807 */ /* 0x004fe40006800000 */
[----:B------:R-:W-:-:S13]  /*1220*/  FSETP.NAN.AND P5, PT, R47, R47, PT ;  /* 0x0000002f2f00720b */ /* 0x000fda0003fa8000 */
[----:B------:R-:W-:Y:S02]  /*1230*/  @!P5 SEL R47, R47, R4, !P1 ;  /* 0x000000042f2fd207 */ /* 0x000fe40004800000 */
[----:B------:R-:W-:Y:S01]  /*1240*/  ISETP.GT.AND P5, PT, R15, -0x1, !P2 ;  /* 0xffffffff0f00780c */ /* 0x000fe200057a4270 */
[----:B------:R-:W-:-:S12]  /*1250*/  IMAD.MOV.U32 R4, RZ, RZ, RZ ;  /* 0x000000ffff047224 */ /* 0x000fd800078e00ff */
[----:B------:R1:W2:Y:S01]  /*1260*/  @P5 LDG.E.64 R4, desc[UR4][R6.64] ;  /* 0x0000000406045981 */ /* 0x0002a2000c1e1b00 */
[----:B------:R-:W-:Y:S02]  /*1270*/  P2R R43, PR, RZ, 0x2 ;  /* 0x00000002ff2b7803 */ /* 0x000fe40000000000 */
[----:B------:R-:W-:-:S04]  /*1280*/  SHF.R.S32.HI R50, RZ, 0x1f, R13 ;  /* 0x0000001fff327819 */ /* 0x000fc8000001140d */
[----:B------:R-:W-:-:S04]  /*1290*/  LEA.HI R50, R50, R13, RZ, 0x3 ;  /* 0x0000000d32327211 */ /* 0x000fc800078f18ff */
[----:B------:R-:W-:Y:S02]  /*12a0*/  LOP3.LUT R50, R50, 0xfffffff8, RZ, 0xc0, !PT ;  /* 0xfffffff832327812 */ /* 0x000fe400078ec0ff */
[----:B-1----:R-:W-:Y:S02]  /*12b0*/  CS2R R6, SRZ ;  /* 0x0000000000067805 */ /* 0x002fe4000001ff00 */
[----:B--2---:R-:W-:-:S04]  /*12c0*/  SEL R17, R5, 0xff800000, P5 ;  /* 0xff80000005117807 */ /* 0x004fc80002800000 */
[-C--:B------:R-:W-:Y:S02]  /*12d0*/  FSETP.NAN.AND P6, PT, R17, R17.reuse, PT ;  /* 0x000000111100720b */ /* 0x080fe40003fc8000 */
[----:B------:R-:W-:Y:S02]  /*12e0*/  SEL R5, RZ, 0x1, !P0 ;  /* 0x00000001ff057807 */ /* 0x000fe40004000000 */
[----:B------:R-:W-:Y:S02]  /*12f0*/  FSETP.NAN.AND P0, PT, R48, R48, PT ;  /* 0x000000303000720b */ /* 0x000fe40003f08000 */
[----:B------:R-:W-:-:S04]  /*1300*/  FSETP.GEU.AND P1, PT, R47, R17, PT ;  /* 0x000000112f00720b */ /* 0x000fc80003f2e000 */
[----:B------:R-:W-:-:S03]  /*1310*/  P2R R45, PR, RZ, 0x2 ;  /* 0x00000002ff2d7803 */ /* 0x000fc60000000000 */
[----:B------:R-:W-:-:S04]  /*1320*/  @!P6 SEL R17, R17, R47, !P1 ;  /* 0x0000002f1111e207 */ /* 0x000fc80004800000 */
[----:B------:R-:W-:-:S04]  /*1330*/  FSETP.GEU.AND P1, PT, R17, R48, PT ;  /* 0x000000301100720b */ /* 0x000fc80003f2e000 */
[----:B------:R-:W-:Y:S01]  /*1340*/  @!P0 SEL R48, R48, R17, !P1 ;  /* 0x0000001130308207 */ /* 0x000fe20004800000 */
[----:B------:R-:W-:-:S04]  /*1350*/  IMAD.IADD R17, R13, 0x1, -R50 ;  /* 0x000000010d117824 */ /* 0x000fc800078e0a32 */
[----:B------:R-:W-:-:S05]  /*1360*/  VIADD R17, R17, 0x2 ;  /* 0x0000000211117836 */ /* 0x000fca0000000000 */
[----:B------:R-:W-:-:S04]  /*1370*/  LOP3.LUT R47, R16, R17, RZ, 0xfc, !PT ;  /* 0x00000011102f7212 */ /* 0x000fc800078efcff */
[----:B------:R-:W-:-:S13]  /*1380*/  ISETP.GE.U32.AND P0, PT, R47, 0x8, PT ;  /* 0x000000082f00780c */ /* 0x000fda0003f06070 */
[----:B------:R-:W2:Y:S01]  /*1390*/  @!P0 LDG.E.64 R6, desc[UR4][R8.64] ;  /* 0x0000000408068981 */ /* 0x000ea2000c1e1b00 */
[----:B------:R-:W-:Y:S02]  /*13a0*/  P2R R46, PR, RZ, 0x2 ;  /* 0x00000002ff2e7803 */ /* 0x000fe40000000000 */
[----:B------:R-:W-:Y:S02]  /*13b0*/  ISETP.GT.AND P2, PT, R15, RZ, !P2 ;  /* 0x000000ff0f00720c */ /* 0x000fe40005744270 */
[----:B------:R-:W-:Y:S01]  /*13c0*/  SEL R47, R5, 0x2, P3 ;  /* 0x00000002052f7807 */ /* 0x000fe20001800000 */
[----:B------:R-:W-:Y:S01]  /*13d0*/  IMAD.MOV.U32 R5, RZ, RZ, RZ ;  /* 0x000000ffff057224 */ /* 0x000fe200078e00ff */
[----:B------:R-:W-:Y:S02]  /*13e0*/  ISETP.NE.AND P3, PT, R10, RZ, PT ;  /* 0x000000ff0a00720c */ /* 0x000fe40003f65270 */
[----:B--2---:R-:W-:-:S04]  /*13f0*/  SEL R7, R7, 0xff800000, !P0 ;  /* 0xff80000007077807 */ /* 0x004fc80004000000 */
[-C--:B------:R-:W-:Y:S02]  /*1400*/  FSETP.NAN.AND P6, PT, R7, R7.reuse, PT ;  /* 0x000000070700720b */ /* 0x080fe40003fc8000 */
[----:B------:R-:W-:-:S11]  /*1410*/  FSETP.GEU.AND P1, PT, R48, R7, PT ;  /* 0x000000073000720b */ /* 0x000fd60003f2e000 */
[----:B------:R-:W-:Y:S02]  /*1420*/  @!P6 SEL R7, R7, R48, !P1 ;  /* 0x000000300707e207 */ /* 0x000fe40004800000 */
[----:B------:R-:W-:Y:S01]  /*1430*/  ISETP.NE.AND P6, PT, R11, RZ, PT ;  /* 0x000000ff0b00720c */ /* 0x000fe20003fc5270 */
[----:B------:R-:W-:-:S04]  /*1440*/  VIADD R11, R13, 0x7 ;  /* 0x000000070d0b7836 */ /* 0x000fc80000000000 */
[----:B------:R-:W-:-:S05]  /*1450*/  IMAD.WIDE R10, R11, 0x4, R2 ;  /* 0x000000040b0a7825 */ /* 0x000fca00078e0202 */
[----:B------:R-:W2:Y:S01]  /*1460*/  @P2 LDG.E R5, desc[UR4][R10.64] ;  /* 0x000000040a052981 */ /* 0x000ea2000c1e1900 */
[----:B------:R-:W-:Y:S02]  /*1470*/  P2R R9, PR, RZ, 0x1 ;  /* 0x00000001ff097803 */ /* 0x000fe40000000000 */
[----:B------:R-:W-:Y:S02]  /*1480*/  ISETP.NE.AND P0, PT, R39, RZ, PT ;  /* 0x000000ff2700720c */ /* 0x000fe40003f05270 */
[----:B------:R-:W-:Y:S02]  /*1490*/  P2R R39, PR, RZ, 0x2 ;  /* 0x00000002ff277803 */ /* 0x000fe40000000000 */
[----:B------:R-:W-:-:S04]  /*14a0*/  ISETP.NE.AND P1, PT, R38, RZ, PT ;  /* 0x000000ff2600720c */ /* 0x000fc80003f25270 */
[----:B------:R-:W-:Y:S02]  /*14b0*/  SEL R38, RZ, 0x1, !P1 ;  /* 0x00000001ff267807 */ /* 0x000fe40004800000 */
[----:B------:R-:W-:Y:S02]  /*14c0*/  SEL R8, R4, 0xff800000, P5 ;  /* 0xff80000004087807 */ /* 0x000fe40002800000 */
[----:B------:R-:W-:Y:S02]  /*14d0*/  SEL R38, R38, 0x2, P6 ;  /* 0x0000000226267807 */ /* 0x000fe40003000000 */
[----:B------:R-:W-:-:S04]  /*14e0*/  SEL R47, R47, 0x3, P4 ;  /* 0x000000032f2f7807 */ /* 0x000fc80002000000 */
[----:B------:R-:W-:Y:S02]  /*14f0*/  SEL R47, R47, 0x4, P3 ;  /* 0x000000042f2f7807 */ /* 0x000fe40001800000 */
[----:B------:R-:W-:Y:S02]  /*1500*/  LOP3.LUT R16, R16, R15, RZ, 0xfc, !PT ;  /* 0x0000000f10107212 */ /* 0x000fe400078efcff */
[----:B--2---:R-:W-:-:S04]  /*1510*/  SEL R5, R5, 0xff800000, P2 ;  /* 0xff80000005057807 */ /* 0x004fc80001000000 */
[-C--:B------:R-:W-:Y:S02]  /*1520*/  FSETP.NAN.AND P1, PT, R5, R5.reuse, PT ;  /* 0x000000050500720b */ /* 0x080fe40003f28000 */
[----:B------:R-:W-:-:S11]  /*1530*/  FSETP.GEU.AND P2, PT, R18, R5, PT ;  /* 0x000000051200720b */ /* 0x000fd60003f4e000 */
[----:B------:R-:W-:Y:S02]  /*1540*/  @!P1 SEL R5, R5, R18, !P2 ;  /* 0x0000001205059207 */ /* 0x000fe40005000000 */
[----:B------:R-:W-:-:S04]  /*1550*/  ISETP.NE.AND P1, PT, R27, RZ, PT ;  /* 0x000000ff1b00720c */ /* 0x000fc80003f25270 */
[----:B------:R-:W-:Y:S02]  /*1560*/  SEL R38, R38, 0x3, P1 ;  /* 0x0000000326267807 */ /* 0x000fe40000800000 */
[-C--:B------:R-:W-:Y:S02]  /*1570*/  FSETP.NAN.AND P1, PT, R8, R8.reuse, PT ;  /* 0x000000080800720b */ /* 0x080fe40003f28000 */
[----:B------:R-:W-:-:S11]  /*1580*/  FSETP.GEU.AND P3, PT, R5, R8, PT ;  /* 0x000000080500720b */ /* 0x000fd60003f6e000 */
[----:B------:R-:W-:Y:S02]  /*1590*/  @!P1 SEL R8, R8, R5, !P3 ;  /* 0x0000000508089207 */ /* 0x000fe40005800000 */
[----:B------:R-:W-:-:S04]  /*15a0*/  ISETP.NE.AND P1, PT, R28, RZ, PT ;  /* 0x000000ff1c00720c */ /* 0x000fc80003f25270 */
[----:B------:R-:W-:Y:S02]  /*15b0*/  SEL R47, R47, 0x5, P1 ;  /* 0x000000052f2f7807 */ /* 0x000fe40000800000 */
[----:B------:R-:W-:Y:S01]  /*15c0*/  ISETP.GE.U32.AND P1, PT, R16, 0x8, PT ;  /* 0x000000081000780c */ /* 0x000fe20003f26070 */
[----:B------:R-:W-:Y:S01]  /*15d0*/  VIADD R5, R13, 0x9 ;  /* 0x000000090d057836 */ /* 0x000fe20000000000 */
[----:B------:R-:W-:Y:S02]  /*15e0*/  SEL R38, R38, 0x4, P0 ;  /* 0x0000000426267807 */ /* 0x000fe40000000000 */
[----:B------:R-:W-:Y:S01]  /*15f0*/  ISETP.NE.AND P0, PT, R9, RZ, PT ;  /* 0x000000ff0900720c */ /* 0x000fe20003f05270 */
[----:B------:R-:W-:Y:S02]  /*1600*/  IMAD.MOV.U32 R9, RZ, RZ, RZ ;  /* 0x000000ffff097224 */ /* 0x000fe400078e00ff */
[----:B------:R-:W-:-:S06]  /*1610*/  IMAD.WIDE R4, R5, 0x4, R2 ;  /* 0x0000000405047825 */ /* 0x000fcc00078e0202 */
[----:B------:R1:W2:Y:S01]  /*1620*/  @!P1 LDG.E R9, desc[UR4][R4.64] ;  /* 0x0000000404099981 */ /* 0x0002a2000c1e1900 */
[----:B------:R-:W-:Y:S01]  /*1630*/  SEL R6, R6, 0xff800000, !P0 ;  /* 0xff80000006067807 */ /* 0x000fe20004000000 */
[----:B------:R-:W-:Y:S01]  /*1640*/  VIADD R0, R0, 0x2 ;  /* 0x0000000200007836 */ /* 0x000fe20000000000 */
[----:B------:R-:W-:Y:S01]  /*1650*/  ISETP.NE.AND P4, PT, R30, RZ, PT ;  /* 0x000000ff1e00720c */ /* 0x000fe20003f85270 */
[----:B-1----:R-:W-:Y:S02]  /*1660*/  IMAD.MOV.U32 R4, RZ, RZ, RZ ;  /* 0x000000ffff047224 */ /* 0x002fe400078e00ff */
[----:B------:R-:W-:Y:S01]  /*1670*/  IMAD.MOV.U32 R5, RZ, RZ, RZ ;  /* 0x000000ffff057224 */ /* 0x000fe200078e00ff */
[----:B--2---:R-:W-:-:S04]  /*1680*/  SEL R9, R9, 0xff800000, !P1 ;  /* 0xff80000009097807 */ /* 0x004fc80004800000 */
[----:B------:R-:W-:Y:S02]  /*1690*/  FSETP.NAN.AND P0, PT, R9, R9, PT ;  /* 0x000000090900720b */ /* 0x000fe40003f08000 */
[----:B------:R-:W-:-:S04]  /*16a0*/  ISETP.NE.AND P1, PT, R19, RZ, PT ;  /* 0x000000ff1300720c */ /* 0x000fc80003f25270 */
[----:B------:R-:W-:Y:S02]  /*16b0*/  SEL R38, R38, 0x5, P1 ;  /* 0x0000000526267807 */ /* 0x000fe40000800000 */
[----:B------:R-:W-:-:S05]  /*16c0*/  FSETP.GEU.AND P1, PT, R8, R9, PT ;  /* 0x000000090800720b */ /* 0x000fca0003f2e000 */
[----:B------:R-:W-:Y:S02]  /*16d0*/  @!P0 SEL R9, R9, R8, !P1 ;  /* 0x0000000809098207 */ /* 0x000fe40004800000 */
[-C--:B------:R-:W-:Y:S02]  /*16e0*/  FSETP.NAN.AND P0, PT, R6, R6.reuse, PT ;  /* 0x000000060600720b */ /* 0x080fe40003f08000 */
[----:B------:R-:W-:Y:S02]  /*16f0*/  P2R R19, PR, RZ, 0x2 ;  /* 0x00000002ff137803 */ /* 0x000fe40000000000 */
[----:B------:R-:W-:Y:S02]  /*1700*/  SEL R38, R38, 0x6, P4 ;  /* 0x0000000626267807 */ /* 0x000fe40002000000 */
[----:B------:R-:W-:Y:S02]  /*1710*/  FSETP.GEU.AND P1, PT, R9, R6, PT ;  /* 0x000000060900720b */ /* 0x000fe40003f2e000 */
[----:B------:R-:W-:-:S05]  /*1720*/  ISETP.GE.U32.AND P4, PT, R0, 0x8, PT ;  /* 0x000000080000780c */ /* 0x000fca0003f86070 */
[----:B------:R-:W-:Y:S02]  /*1730*/  @!P0 SEL R6, R6, R9, !P1 ;  /* 0x0000000906068207 */ /* 0x000fe40004800000 */
[----:B------:R-:W-:Y:S01]  /*1740*/  ISETP.GT.AND P0, PT, R15, 0x1, !P4 ;  /* 0x000000010f00780c */ /* 0x000fe20006704270 */
[----:B------:R-:W-:-:S04]  /*1750*/  VIADD R9, R13, 0xe ;  /* 0x0000000e0d097836 */ /* 0x000fc80000000000 */
[----:B------:R-:W-:-:S08]  /*1760*/  IMAD.WIDE R8, R9, 0x4, R2 ;  /* 0x0000000409087825 */ /* 0x000fd000078e0202 */
[----:B------:R-:W2:Y:S01]  /*1770*/  @P0 LDG.E.64 R4, desc[UR4][R8.64] ;  /* 0x0000000408040981 */ /* 0x000ea2000c1e1b00 */
[----:B------:R-:W-:Y:S02]  /*1780*/  P2R R10, PR, RZ, 0x4 ;  /* 0x00000004ff0a7803 */ /* 0x000fe40000000000 */
[----:B------:R-:W-:Y:S02]  /*1790*/  ISETP.NE.AND P2, PT, R32, RZ, PT ;  /* 0x000000ff2000720c */ /* 0x000fe40003f45270 */
[----:B------:R-:W-:Y:S02]  /*17a0*/  P2R R18, PR, RZ, 0x8 ;  /* 0x00000008ff127803 */ /* 0x000fe40000000000 */
[----:B------:R-:W-:Y:S02]  /*17b0*/  ISETP.NE.AND P3, PT, R29, RZ, PT ;  /* 0x000000ff1d00720c */ /* 0x000fe40003f65270 */
[----:B------:R-:W-:Y:S02]  /*17c0*/  SEL R38, R38, 0x7, P2 ;  /* 0x0000000726267807 */ /* 0x000fe40001000000 */
[----:B------:R-:W-:-:S02]  /*17d0*/  SEL R47, R47, 0x6, P3 ;  /* 0x000000062f2f7807 */ /* 0x000fc40001800000 */
[----:B------:R-:W-:-:S04]  /*17e0*/  ISETP.NE.AND P3, PT, R21, RZ, PT ;  /* 0x000000ff1500720c */ /* 0x000fc80003f65270 */
[----:B------:R-:W-:Y:S02]  /*17f0*/  P2R R11, PR, RZ, 0x8 ;  /* 0x00000008ff0b7803 */ /* 0x000fe40000000000 */
[----:B------:R-:W-:Y:S02]  /*1800*/  P2R R21, PR, RZ, 0x2 ;  /* 0x00000002ff157803 */ /* 0x000fe40000000000 */
[----:B------:R-:W-:Y:S02]  /*1810*/  ISETP.NE.AND P1, PT, R25, RZ, PT ;  /* 0x000000ff1900720c */ /* 0x000fe40003f25270 */
[----:B--2---:R-:W-:-:S04]  /*1820*/  SEL R16, R5, 0xff800000, P0 ;  /* 0xff80000005107807 */ /* 0x004fc80000000000 */
[-C--:B------:R-:W-:Y:S02]  /*1830*/  FSETP.NAN.AND P2, PT, R16, R16.reuse, PT ;  /* 0x000000101000720b */ /* 0x080fe40003f48000 */
[----:B------:R-:W-:-:S04]  /*1840*/  FSETP.GEU.AND P3, PT, R7, R16, PT ;  /* 0x000000100700720b */ /* 0x000fc80003f6e000 */
[----:B------:R-:W-:-:S07]  /*1850*/  P2R R25, PR, RZ, 0x8 ;  /* 0x00000008ff197803 */ /* 0x000fce0000000000 */
[----:B------:R-:W-:Y:S02]  /*1860*/  @!P2 SEL R16, R16, R7, !P3 ;  /* 0x000000071010a207 */ /* 0x000fe40005800000 */
[----:B------:R-:W-:Y:S02]  /*1870*/  ISETP.NE.AND P3, PT, R11, RZ, PT ;  /* 0x000000ff0b00720c */ /* 0x000fe40003f65270 */
[----:B------:R-:W-:Y:S02]  /*1880*/  SEL R11, R4, 0xff800000, P0 ;  /* 0xff800000040b7807 */ /* 0x000fe40000000000 */
[----:B------:R-:W-:-:S04]  /*1890*/  ISETP.NE.AND P0, PT, R20, RZ, PT ;  /* 0x000000ff1400720c */ /* 0x000fc80003f05270 */
[----:B------:R-:W-:Y:S02]  /*18a0*/  SEL R38, R38, 0x8, P0 ;  /* 0x0000000826267807 */ /* 0x000fe40000000000 */
[----:B------:R-:W-:Y:S01]  /*18b0*/  ISETP.GT.AND P0, PT, R12, RZ, !P4 ;  /* 0x000000ff0c00720c */ /* 0x000fe20006704270 */
[----:B------:R-:W-:Y:S02]  /*18c0*/  VIADD R5, R13, 0x10 ;  /* 0x000000100d057836 */ /* 0x000fe40000000000 */
[----:B------:R-:W-:Y:S02]  /*18d0*/  IMAD.MOV.U32 R7, RZ, RZ, RZ ;  /* 0x000000ffff077224 */ /* 0x000fe400078e00ff */
[----:B------:R-:W-:-:S08]  /*18e0*/  IMAD.WIDE R4, R5, 0x4, R2 ;  /* 0x0000000405047825 */ /* 0x000fd000078e0202 */
[----:B------:R-:W2:Y:S01]  /*18f0*/  @P0 LDG.E R7, desc[UR4][R4.64] ;  /* 0x0000000404070981 */ /* 0x000ea2000c1e1900 */
[----:B------:R-:W-:Y:S02]  /*1900*/  ISETP.NE.AND P5, PT, R31, RZ, PT ;  /* 0x000000ff1f00720c */ /* 0x000fe40003fa5270 */
[----:B------:R-:W-:Y:S02]  /*1910*/  ISETP.NE.AND P6, PT, R33, RZ, PT ;  /* 0x000000ff2100720c */ /* 0x000fe40003fc5270 */
[----:B------:R-:W-:Y:S02]  /*1920*/  SEL R47, R47, 0x7, P5 ;  /* 0x000000072f2f7807 */ /* 0x000fe40002800000 */
[----:B------:R-:W-:Y:S02]  /*1930*/  ISETP.NE.AND P2, PT, R24, RZ, PT ;  /* 0x000000ff1800720c */ /* 0x000fe40003f45270 */
[----:B------:R-:W-:Y:S02]  /*1940*/  SEL R47, R47, 0x8, P6 ;  /* 0x000000082f2f7807 */ /* 0x000fe40003000000 */
[----:B------:R-:W-:-:S02]  /*1950*/  ISETP.NE.AND P5, PT, R26, RZ, PT ;  /* 0x000000ff1a00720c */ /* 0x000fc40003fa5270 */
[----:B------:R-:W-:Y:S02]  /*1960*/  P2R R27, PR, RZ, 0x2 ;  /* 0x00000002ff1b7803 */ /* 0x000fe40000000000 */
[----:B------:R-:W-:Y:S02]  /*1970*/  ISETP.NE.AND P1, PT, R23, RZ, PT ;  /* 0x000000ff1700720c */ /* 0x000fe40003f25270 */
[----:B------:R-:W-:-:S04]  /*1980*/  SEL R47, R47, 0x9, P3 ;  /* 0x000000092f2f7807 */ /* 0x000fc80001800000 */
[----:B------:R-:W-:Y:S02]  /*1990*/  SEL R47, R47, 0xa, P1 ;  /* 0x0000000a2f2f7807 */ /* 0x000fe40000800000 */
[----:B------:R-:W-:Y:S02]  /*19a0*/  FSETP.GEU.AND P1, PT, R6, R11, PT ;  /* 0x0000000b0600720b */ /* 0x000fe40003f2e000 */
[----:B--2---:R-:W-:Y:S02]  /*19b0*/  SEL R8, R7, 0xff800000, P0 ;  /* 0xff80000007087807 */ /* 0x004fe40000000000 */
[----:B------:R-:W-:-:S04]  /*19c0*/  ISETP.NE.AND P0, PT, R22, RZ, PT ;  /* 0x000000ff1600720c */ /* 0x000fc80003f05270 */
[----:B------:R-:W-:Y:S02]  /*19d0*/  SEL R38, R38, 0x9, P0 ;  /* 0x0000000926267807 */ /* 0x000fe40000000000 */
[----:B------:R-:W-:Y:S02]  /*19e0*/  FSETP.NAN.AND P0, PT, R11, R11, PT ;  /* 0x0000000b0b00720b */ /* 0x000fe40003f08000 */
[----:B------:R-:W-:-:S04]  /*19f0*/  SEL R38, R38, 0xa, P2 ;  /* 0x0000000a26267807 */ /* 0x000fc80001000000 */
[----:B------:R-:W-:Y:S02]  /*1a00*/  SEL R38, R38, 0xb, P5 ;  /* 0x0000000b26267807 */ /* 0x000fe40002800000 */
[----:B------:R-:W-:Y:S01]  /*1a10*/  ISETP.GT.AND P5, PT, R15, -0x1, !P4 ;  /* 0xffffffff0f00780c */ /* 0x000fe200067a4270 */
[----:B------:R-:W-:-:S04]  /*1a20*/  IMAD.MOV.U32 R7, RZ, RZ, RZ ;  /* 0x000000ffff077224 */ /* 0x000fc800078e00ff */
[----:B------:R-:W-:Y:S01]  /*1a30*/  @!P0 SEL R11, R11, R6, !P1 ;  /* 0x000000060b0b8207 */ /* 0x000fe20004800000 */
[----:B------:R-:W-:-:S07]  /*1a40*/  IMAD.MOV.U32 R6, RZ, RZ, RZ ;  /* 0x000000ffff067224 */ /* 0x000fce00078e00ff */
[----:B------:R-:W2:Y:S01]  /*1a50*/  @P5 LDG.E.64 R6, desc[UR4][R4.64] ;  /* 0x0000000404065981 */ /* 0x000ea2000c1e1b00 */
[-C--:B------:R-:W-:Y:S02]  /*1a60*/  FSETP.NAN.AND P0, PT, R8, R8.reuse, PT ;  /* 0x000000080800720b */ /* 0x080fe40003f08000 */
[----:B------:R-:W-:Y:S02]  /*1a70*/  P2R R12, PR, RZ, 0x2 ;  /* 0x00000002ff0c7803 */ /* 0x000fe40000000000 */
[----:B------:R-:W-:Y:S02]  /*1a80*/  ISETP.NE.AND P1, PT, R27, RZ, PT ;  /* 0x000000ff1b00720c */ /* 0x000fe40003f25270 */
[----:B------:R-:W-:Y:S02]  /*1a90*/  FSETP.GEU.AND P2, PT, R16, R8, PT ;  /* 0x000000081000720b */ /* 0x000fe40003f4e000 */
[----:B------:R-:W-:Y:S02]  /*1aa0*/  ISETP.NE.AND P6, PT, R34, RZ, PT ;  /* 0x000000ff2200720c */ /* 0x000fe40003fc5270 */
[----:B------:R-:W-:-:S03]  /*1ab0*/  SEL R47, R47, 0xb, P1 ;  /* 0x0000000b2f2f7807 */ /* 0x000fc60000800000 */
[----:B------:R-:W-:Y:S02]  /*1ac0*/  @!P0 SEL R8, R8, R16, !P2 ;  /* 0x0000001008088207 */ /* 0x000fe40005000000 */
[----:B------:R-:W-:Y:S02]  /*1ad0*/  P2R R16, PR, RZ, 0x4 ;  /* 0x00000004ff107803 */ /* 0x000fe40000000000 */
[----:B------:R-:W-:Y:S02]  /*1ae0*/  ISETP.NE.AND P2, PT, R42, RZ, PT ;  /* 0x000000ff2a00720c */ /* 0x000fe40003f45270 */
[----:B------:R-:W-:Y:S02]  /*1af0*/  SEL R47, R47, 0xc, P6 ;  /* 0x0000000c2f2f7807 */ /* 0x000fe40003000000 */
[----:B------:R-:W-:Y:S02]  /*1b00*/  P2R R9, PR, RZ, 0x4 ;  /* 0x00000004ff097803 */ /* 0x000fe40000000000 */
[----:B------:R-:W-:-:S02]  /*1b10*/  ISETP.NE.AND P2, PT, R37, RZ, PT ;  /* 0x000000ff2500720c */ /* 0x000fc40003f45270 */
[----:B------:R-:W-:Y:S02]  /*1b20*/  ISETP.GT.AND P4, PT, R15, RZ, !P4 ;  /* 0x000000ff0f00720c */ /* 0x000fe40006784270 */
[----:B------:R-:W-:Y:S02]  /*1b30*/  ISETP.NE.AND P3, PT, R35, RZ, PT ;  /* 0x000000ff2300720c */ /* 0x000fe40003f65270 */
[----:B------:R-:W-:Y:S02]  /*1b40*/  SEL R47, R47, 0xd, P2 ;  /* 0x0000000d2f2f7807 */ /* 0x000fe40001000000 */
[----:B------:R-:W-:Y:S01]  /*1b50*/  ISETP.NE.AND P2, PT, R9, RZ, PT ;  /* 0x000000ff0900720c */ /* 0x000fe20003f45270 */
[----:B------:R-:W-:Y:S01]  /*1b60*/  VIADD R9, R13, 0xf ;  /* 0x0000000f0d097836 */ /* 0x000fe20000000000 */
[----:B------:R-:W-:Y:S02]  /*1b70*/  SEL R38, R38, 0xc, P3 ;  /* 0x0000000c26267807 */ /* 0x000fe40001800000 */
[----:B------:R-:W-:Y:S01]  /*1b80*/  ISETP.NE.AND P3, PT, R10, RZ, PT ;  /* 0x000000ff0a00720c */ /* 0x000fe20003f65270 */
[----:B------:R-:W-:Y:S01]  /*1b90*/  IMAD.MOV.U32 R10, RZ, RZ, RZ ;  /* 0x000000ffff0a7224 */ /* 0x000fe200078e00ff */
[----:B--2---:R-:W-:-:S04]  /*1ba0*/  SEL R7, R7, 0xff800000, P5 ;  /* 0xff80000007077807 */ /* 0x004fc80002800000 */
[-C--:B------:R-:W-:Y:S02]  /*1bb0*/  FSETP.NAN.AND P6, PT, R7, R7.reuse, PT ;  /* 0x000000070700720b */ /* 0x080fe40003fc8000 */
[----:B------:R-:W-:-:S11]  /*1bc0*/  FSETP.GEU.AND P0, PT, R8, R7, PT ;  /* 0x000000070800720b */ /* 0x000fd60003f0e000 */
[----:B------:R-:W-:Y:S01]  /*1bd0*/  @!P6 SEL R7, R7, R8, !P0 ;  /* 0x000000080707e207 */ /* 0x000fe20004000000 */
[----:B------:R-:W-:-:S05]  /*1be0*/  IMAD.WIDE R8, R9, 0x4, R2 ;  /* 0x0000000409087825 */ /* 0x000fca00078e0202 */
[----:B------:R-:W2:Y:S01]  /*1bf0*/  @P4 LDG.E R10, desc[UR4][R8.64] ;  /* 0x00000004080a4981 */ /* 0x000ea2000c1e1900 */
[----:B------:R-:W-:Y:S02]  /*1c00*/  ISETP.NE.AND P6, PT, R41, RZ, PT ;  /* 0x000000ff2900720c */ /* 0x000fe40003fc5270 */
[----:B------:R-:W-:Y:S02]  /*1c10*/  SEL R23, R6, 0xff800000, P5 ;  /* 0xff80000006177807 */ /* 0x000fe40002800000 */
[----:B------:R-:W-:Y:S02]  /*1c20*/  P2R R20, PR, RZ, 0x1 ;  /* 0x00000001ff147803 */ /* 0x000fe40000000000 */
[----:B------:R-:W-:-:S04]  /*1c30*/  ISETP.NE.AND P0, PT, R40, RZ, PT ;  /* 0x000000ff2800720c */ /* 0x000fc80003f05270 */
[----:B------:R-:W-:Y:S02]  /*1c40*/  SEL R47, R47, 0xe, P0 ;  /* 0x0000000e2f2f7807 */ /* 0x000fe40000000000 */
[----:B------:R-:W-:Y:S02]  /*1c50*/  LOP3.LUT R15, R0, R15, RZ, 0xfc, !PT ;  /* 0x0000000f000f7212 */ /* 0x000fe400078efcff */
[----:B------:R-:W-:Y:S01]  /*1c60*/  SEL R47, R47, 0xf, P2 ;  /* 0x0000000f2f2f7807 */ /* 0x000fe20001000000 */
[----:B------:R-:W-:Y:S02]  /*1c70*/  VIADD R5, R13, 0x11 ;  /* 0x000000110d057836 */ /* 0x000fe40000000000 */
[----:B------:R-:W-:Y:S02]  /*1c80*/  IMAD.MOV.U32 R6, RZ, RZ, RZ ;  /* 0x000000ffff067224 */ /* 0x000fe400078e00ff */
[----:B------:R-:W-:Y:S01]  /*1c90*/  IMAD.WIDE R4, R5, 0x4, R2 ;  /* 0x0000000405047825 */ /* 0x000fe200078e0202 */
[----:B--2---:R-:W-:-:S02]  /*1ca0*/  SEL R10, R10, 0xff800000, P4 ;  /* 0xff8000000a0a7807 */ /* 0x004fc40002000000 */
[----:B------:R-:W-:-:S04]  /*1cb0*/  ISETP.NE.AND P4, PT, R36, RZ, PT ;  /* 0x000000ff2400720c */ /* 0x000fc80003f85270 */
[----:B------:R-:W-:Y:S02]  /*1cc0*/  SEL R38, R38, 0xd, P4 ;  /* 0x0000000d26267807 */ /* 0x000fe40002000000 */
[-C--:B------:R-:W-:Y:S02]  /*1cd0*/  FSETP.NAN.AND P4, PT, R10, R10.reuse, PT ;  /* 0x0000000a0a00720b */ /* 0x080fe40003f88000 */
[----:B------:R-:W-:Y:S02]  /*1ce0*/  SEL R38, R38, 0xe, P6 ;  /* 0x0000000e26267807 */ /* 0x000fe40003000000 */
[----:B------:R-:W-:Y:S02]  /*1cf0*/  FSETP.NAN.AND P6, PT, R23, R23, PT ;  /* 0x000000171700720b */ /* 0x000fe40003fc8000 */
[----:B------:R-:W-:-:S07]  /*1d00*/  FSETP.GEU.AND P5, PT, R11, R10, PT ;  /* 0x0000000a0b00720b */ /* 0x000fce0003fae000 */
[----:B------:R-:W-:-:S04]  /*1d10*/  @!P4 SEL R10, R10, R11, !P5 ;  /* 0x0000000b0a0ac207 */ /* 0x000fc80006800000 */
[----:B------:R-:W-:-:S04]  /*1d20*/  FSETP.GEU.AND P4, PT, R10, R23, PT ;  /* 0x000000170a00720b */ /* 0x000fc80003f8e000 */
[----:B------:R-:W-:Y:S02]  /*1d30*/  @!P6 SEL R23, R23, R10, !P4 ;  /* 0x0000000a1717e207 */ /* 0x000fe40006000000 */
[----:B------:R-:W-:-:S04]  /*1d40*/  ISETP.NE.AND P6, PT, R43, RZ, PT ;  /* 0x000000ff2b00720c */ /* 0x000fc80003fc5270 */
[----:B------:R-:W-:Y:S02]  /*1d50*/  SEL R47, R47, 0x10, P6 ;  /* 0x000000102f2f7807 */ /* 0x000fe40003000000 */
[----:B------:R-:W-:-:S13]  /*1d60*/  ISETP.GE.U32.AND P6, PT, R15, 0x8, PT ;  /* 0x000000080f00780c */ /* 0x000fda0003fc6070 */
[----:B------:R-:W2:Y:S01]  /*1d70*/  @!P6 LDG.E R6, desc[UR4][R4.64] ;  /* 0x000000040406e981 */ /* 0x000ea2000c1e1900 */
[----:B------:R-:W-:Y:S01]  /*1d80*/  LOP3.LUT R14, R14, R0, RZ, 0xfc, !PT ;  /* 0x000000000e0e7212 */ /* 0x000fe200078efcff */
[----:B------:R-:W-:-:S04]  /*1d90*/  VIADD R9, R13, 0x12 ;  /* 0x000000120d097836 */ /* 0x000fc80000000000 */
[----:B------:R-:W-:Y:S01]  /*1da0*/  IMAD.WIDE R2, R9, 0x4, R2 ;  /* 0x0000000409027825 */ /* 0x000fe200078e0202 */
[----:B--2---:R-:W-:Y:S02]  /*1db0*/  SEL R8, R6, 0xff800000, !P6 ;  /* 0xff80000006087807 */ /* 0x004fe40007000000 */
[----:B------:R-:W-:-:S04]  /*1dc0*/  ISETP.NE.AND P6, PT, R45, RZ, PT ;  /* 0x000000ff2d00720c */ /* 0x000fc80003fc5270 */
[----:B------:R-:W-:Y:S02]  /*1dd0*/  SEL R47, R47, 0x11, P6 ;  /* 0x000000112f2f7807 */ /* 0x000fe40003000000 */
[----:B------:R-:W-:Y:S01]  /*1de0*/  ISETP.GE.U32.AND P6, PT, R14, 0x8, PT ;  /* 0x000000080e00780c */ /* 0x000fe20003fc6070 */
[----:B------:R-:W-:-:S12]  /*1df0*/  IMAD.MOV.U32 R6, RZ, RZ, RZ ;  /* 0x000000ffff067224 */ /* 0x000fd800078e00ff */
[----:B------:R-:W2:Y:S01]  /*1e00*/  @!P6 LDG.E R6, desc[UR4][R2.64] ;  /* 0x000000040206e981 */ /* 0x000ea2000c1e1900 */
[----:B------:R-:W-:-:S04]  /*1e10*/  ISETP.NE.AND P1, PT, R44, RZ, PT ;  /* 0x000000ff2c00720c */ /* 0x000fc80003f25270 */
[----:B------:R-:W-:-:S04]  /*1e20*/  SEL R38, R38, 0xf, P1 ;  /* 0x0000000f26267807 */ /* 0x000fc80000800000 */
[----:B------:R-:W-:Y:S02]  /*1e30*/  SEL R38, R38, 0x10, P3 ;  /* 0x0000001026267807 */ /* 0x000fe40001800000 */
[----:B------:R-:W-:Y:S02]  /*1e40*/  ISETP.NE.AND P3, PT, R18, RZ, PT ;  /* 0x000000ff1200720c */ /* 0x000fe40003f65270 */
[----:B------:R-:W-:Y:S02]  /*1e50*/  ISETP.NE.AND P1, PT, R19, RZ, PT ;  /* 0x000000ff1300720c */ /* 0x000fe40003f25270 */
[----:B------:R-:W-:Y:S02]  /*1e60*/  SEL R38, R38, 0x11, P3 ;  /* 0x0000001126267807 */ /* 0x000fe40001800000 */
[----:B------:R-:W-:Y:S02]  /*1e70*/  FSETP.GEU.AND P3, PT, R23, R8, PT ;  /* 0x000000081700720b */ /* 0x000fe40003f6e000 */
[----:B------:R-:W-:-:S02]  /*1e80*/  SEL R38, R38, 0x12, P1 ;  /* 0x0000001226267807 */ /* 0x000fc40000800000 */
[----:B------:R-:W-:Y:S02]  /*1e90*/  ISETP.NE.AND P0, PT, R21, RZ, PT ;  /* 0x000000ff1500720c */ /* 0x000fe40003f05270 */
[----:B------:R-:W-:Y:S02]  /*1ea0*/  LOP3.LUT R0, R0, R17, RZ, 0xfc, !PT ;  /* 0x0000001100007212 */ /* 0x000fe400078efcff */
[----:B------:R-:W-:Y:S01]  /*1eb0*/  SEL R38, R38, 0x13, P0 ;  /* 0x0000001326267807 */ /* 0x000fe20000000000 */
[----:B------:R-:W-:Y:S02]  /*1ec0*/  IMAD.MOV.U32 R4, RZ, RZ, RZ ;  /* 0x000000ffff047224 */ /* 0x000fe400078e00ff */
[----:B------:R-:W-:Y:S01]  /*1ed0*/  IMAD.MOV.U32 R5, RZ, RZ, RZ ;  /* 0x000000ffff057224 */ /* 0x000fe200078e00ff */
[----:B--2---:R-:W-:Y:S02]  /*1ee0*/  SEL R10, R6, 0xff800000, !P6 ;  /* 0xff800000060a7807 */ /* 0x004fe40007000000 */
[----:B------:R-:W-:-:S04]  /*1ef0*/  ISETP.NE.AND P6, PT, R46, RZ, PT ;  /* 0x000000ff2e00720c */ /* 0x000fc80003fc5270 */
[----:B------:R-:W-:Y:S02]  /*1f00*/  SEL R47, R47, 0x12, P6 ;  /* 0x000000122f2f7807 */ /* 0x000fe40003000000 */
[----:B------:R-:W-:Y:S02]  /*1f10*/  FSETP.NAN.AND P6, PT, R8, R8, PT ;  /* 0x000000080800720b */ /* 0x000fe40003fc8000 */
[----:B------:R-:W-:-:S11]  /*1f20*/  FSETP.NAN.AND P1, PT, R10, R10, PT ;  /* 0x0000000a0a00720b */ /* 0x000fd60003f28000 */
[----:B------:R-:W-:Y:S02]  /*1f30*/  @!P6 SEL R8, R8, R23, !P3 ;  /* 0x000000170808e207 */ /* 0x000fe40005800000 */
[----:B------:R-:W-:-:S04]  /*1f40*/  ISETP.NE.AND P6, PT, R39, RZ, PT ;  /* 0x000000ff2700720c */ /* 0x000fc80003fc5270 */
[----:B------:R-:W-:Y:S02]  /*1f50*/  SEL R47, R47, 0x13, P6 ;  /* 0x000000132f2f7807 */ /* 0x000fe40003000000 */
[----:B------:R-:W-:-:S04]  /*1f60*/  FSETP.GEU.AND P6, PT, R7, R10, PT ;  /* 0x0000000a0700720b */ /* 0x000fc80003fce000 */
[----:B------:R-:W-:Y:S02]  /*1f70*/  @!P1 SEL R10, R10, R7, !P6 ;  /* 0x000000070a0a9207 */ /* 0x000fe40007000000 */
[----:B------:R-:W-:Y:S01]  /*1f80*/  ISETP.NE.AND P1, PT, R12, RZ, PT ;  /* 0x000000ff0c00720c */ /* 0x000fe20003f25270 */
[----:B------:R-:W1:Y:S03]  /*1f90*/  LDC.64 R6, c[0x0][0x218] ;  /* 0x00008600ff067b82 */ /* 0x000e660000000a00 */
[----:B------:R-:W-:Y:S02]  /*1fa0*/  SEL R38, R38, 0x14, P1 ;  /* 0x0000001426267807 */ /* 0x000fe40000800000 */
[----:B------:R-:W-:-:S13]  /*1fb0*/  ISETP.GE.U32.AND P1, PT, R0, 0x8, PT ;  /* 0x000000080000780c */ /* 0x000fda0003f26070 */
[----:B------:R1:W2:Y:S01]  /*1fc0*/  @!P1 LDG.E.64 R4, desc[UR4][R2.64] ;  /* 0x0000000402049981 */ /* 0x0002a2000c1e1b00 */
[----:B------:R-:W-:Y:S02]  /*1fd0*/  ISETP.NE.AND P2, PT, R25, RZ, PT ;  /* 0x000000ff1900720c */ /* 0x000fe40003f45270 */
[----:B------:R-:W-:Y:S02]  /*1fe0*/  SEL R38, R38, 0x15, P5 ;  /* 0x0000001526267807 */ /* 0x000fe40002800000 */
[----:B------:R-:W-:Y:S02]  /*1ff0*/  SEL R47, R47, 0x14, P2 ;  /* 0x000000142f2f7807 */ /* 0x000fe40001000000 */
[----:B------:R-:W-:Y:S02]  /*2000*/  ISETP.NE.AND P2, PT, R16, RZ, PT ;  /* 0x000000ff1000720c */ /* 0x000fe40003f45270 */
[----:B------:R-:W-:Y:S02]  /*2010*/  ISETP.NE.AND P0, PT, R20, RZ, PT ;  /* 0x000000ff1400720c */ /* 0x000fe40003f05270 */
[----:B------:R-:W-:-:S02]  /*2020*/  SEL R47, R47, 0x15, P2 ;  /* 0x000000152f2f7807 */ /* 0x000fc40001000000 */
[----:B------:R-:W-:Y:S02]  /*2030*/  SEL R38, R38, 0x16, P4 ;  /* 0x0000001626267807 */ /* 0x000fe40002000000 */
[----:B------:R-:W-:Y:S02]  /*2040*/  SEL R47, R47, 0x16, P0 ;  /* 0x000000162f2f7807 */ /* 0x000fe40000000000 */
[----:B------:R-:W-:Y:S02]  /*2050*/  SEL R38, R38, 0x17, P3 ;  /* 0x0000001726267807 */ /* 0x000fe40001800000 */
[----:B------:R-:W-:Y:S01]  /*2060*/  SEL R47, R47, 0x17, P6 ;  /* 0x000000172f2f7807 */ /* 0x000fe20003000000 */
[----:B-1----:R-:W-:Y:S01]  /*2070*/  IMAD.WIDE R2, R13, 0x4, R6 ;  /* 0x000000040d027825 */ /* 0x002fe200078e0206 */
[----:B--2---:R-:W-:Y:S02]  /*2080*/  SEL R15, R5, 0xff800000, !P1 ;  /* 0xff800000050f7807 */ /* 0x004fe40004800000 */
[----:B------:R-:W-:-:S02]  /*2090*/  SEL R14, R4, 0xff800000, !P1 ;  /* 0xff800000040e7807 */ /* 0x000fc40004800000 */
[-C--:B------:R-:W-:Y:S02]  /*20a0*/  FSETP.NAN.AND P2, PT, R15, R15.reuse, PT ;  /* 0x0000000f0f00720b */ /* 0x080fe40003f48000 */
[-C--:B------:R-:W-:Y:S02]  /*20b0*/  FSETP.NAN.AND P1, PT, R14, R14.reuse, PT ;  /* 0x0000000e0e00720b */ /* 0x080fe40003f28000 */
[----:B------:R-:W-:Y:S02]  /*20c0*/  FSETP.GEU.AND P0, PT, R8, R14, PT ;  /* 0x0000000e0800720b */ /* 0x000fe40003f0e000 */
[----:B------:R-:W-:Y:S02]  /*20d0*/  FSETP.GEU.AND P3, PT, R10, R15, PT ;  /* 0x0000000f0a00720b */ /* 0x000fe40003f6e000 */
[----:B------:R-:W-:Y:S02]  /*20e0*/  SEL R38, R38, 0x18, P0 ;  /* 0x0000001826267807 */ /* 0x000fe40000000000 */
[----:B------:R-:W-:-:S02]  /*20f0*/  SEL R47, R47, 0x18, P3 ;  /* 0x000000182f2f7807 */ /* 0x000fc40001800000 */
[----:B------:R-:W-:Y:S02]  /*2100*/  LOP3.LUT R38, R38, 0xff, RZ, 0xc0, !PT ;  /* 0x000000ff26267812 */ /* 0x000fe400078ec0ff */
[----:B------:R-:W-:Y:S02]  /*2110*/  IADD3 R4, P4, R13, UR6, RZ ;  /* 0x000000060d047c10 */ /* 0x000fe4000ff9e0ff */
[----:B------:R-:W-:Y:S01]  /*2120*/  @!P2 SEL R15, R15, R10, !P3 ;  /* 0x0000000a0f0fa207 */ /* 0x000fe20005800000 */
[----:B------:R-:W-:Y:S01]  /*2130*/  IMAD R47, R47, 0x100, R38 ;  /* 0x000001002f2f7824 */ /* 0x000fe200078e0226 */
[----:B------:R-:W-:Y:S02]  /*2140*/  @!P1 SEL R14, R14, R8, !P0 ;  /* 0x000000080e0e9207 */ /* 0x000fe40004000000 */
[----:B------:R-:W-:-:S03]  /*2150*/  LEA.HI.X.SX32 R5, R13, UR7, 0x1, P4 ;  /* 0x000000070d057c11 */ /* 0x000fc6000a0f0eff */
[----:B------:R-:W-:Y:S04]  /*2160*/  STG.E.64 desc[UR4][R2.64], R14 ;  /* 0x0000000e02007986 */ /* 0x000fe8000c101b04 */
[----:B------:R-:W-:Y:S01]  /*2170*/  STG.E.U16 desc[UR4][R4.64], R47 ;  /* 0x0000002f04007986 */ /* 0x000fe2000c101504 */
[----:B------:R-:W-:Y:S05]  /*2180*/  EXIT ;  /* 0x000000000000794d */ /* 0x000fea0003800000 */
.L_x_0:
[----:B------:R-:W-:-:S00]  /*2190*/  BRA `(.L_x_0) ;  /* 0xfffffffc00fc7947 */ /* 0x000fc0000383ffff */
[----:B------:R-:W-:-:S00]  /*21a0*/  NOP ;  /* 0x0000000000007918 */ /* 0x000fc00000000000 */
        /* <DEDUP_REMOVED lines=13> */
.L_x_1:


//--------------------- .nv.constant0.triton_poi_fused_max_pool2d_with_indices_40 --------------------------
	.section	.nv.constant0.triton_poi_fused_max_pool2d_with_indices_40,"a",@progbits
	.sectionflags	@""
	.align	4
.nv.constant0.triton_poi_fused_max_pool2d_with_indices_40:
	.zero		556
